// auto-generated by cutlass_sweep.gemm — config: {"arch": "sm_100", "cluster_m": 1, "cluster_n": 1, "dtype": "int8", "dtype_b": "int8", "layout": "nt", "stages": 0, "tile_k": 64, "tile_m": 128, "tile_n": 64}
#include "cutlass/cutlass.h"
#include "cutlass/gemm/collective/collective_builder.hpp"
#include "cutlass/gemm/device/gemm_universal_adapter.h"
#include "cutlass/gemm/kernel/gemm_universal.hpp"
#include "cutlass/epilogue/collective/collective_builder.hpp"

using ElemA = int8_t;
using ElemB = int8_t;
using ElemCD = int8_t;
using Acc  = int32_t;
using TileShape    = cute::Shape<cute::_128, cute::_64, cute::_64>;
using ClusterShape = cute::Shape<cute::_1, cute::_1, cute::_1>;

using CollectiveEpilogue = typename cutlass::epilogue::collective::CollectiveBuilder<
    cutlass::arch::Sm100, cutlass::arch::OpClassTensorOp,
    TileShape, ClusterShape,
    cutlass::epilogue::collective::EpilogueTileAuto,
    Acc, Acc,
    ElemCD, cutlass::layout::RowMajor, 128 / cutlass::sizeof_bits<ElemCD>::value,
    ElemCD, cutlass::layout::RowMajor, 128 / cutlass::sizeof_bits<ElemCD>::value,
    cutlass::epilogue::collective::EpilogueScheduleAuto
  >::CollectiveOp;

using CollectiveMainloop = typename cutlass::gemm::collective::CollectiveBuilder<
    cutlass::arch::Sm100, cutlass::arch::OpClassTensorOp,
    ElemA, cutlass::layout::RowMajor, 128 / cutlass::sizeof_bits<ElemA>::value,
    ElemB, cutlass::layout::ColumnMajor, 128 / cutlass::sizeof_bits<ElemB>::value,
    Acc,
    TileShape, ClusterShape,
    cutlass::gemm::collective::StageCountAutoCarveout<static_cast<int>(sizeof(typename CollectiveEpilogue::SharedStorage))>,
    cutlass::gemm::collective::KernelScheduleAuto
  >::CollectiveOp;

using GemmKernel = cutlass::gemm::kernel::GemmUniversal<
    cute::Shape<int,int,int,int>,
    CollectiveMainloop,
    CollectiveEpilogue
>;
using Gemm = cutlass::gemm::device::GemmUniversalAdapter<GemmKernel>;

// Force the device kernel symbol into the cubin without needing a host main.
auto* _anchor = &cutlass::device_kernel<GemmKernel>;


// ===== COMPILED SASS (sm_100a) =====

	.target	sm_100a

	.elftype	@"ET_EXEC"


//--------------------- .note.nv.tkinfo           --------------------------
	.section	.note.nv.tkinfo,"",@"SHT_NOTE"
	.sectionflags	@"SHF_NOTE_NV_TKINFO"
	.tkinfo
        /*0018*/ 	.word	0x00000002
        /*0030*/ 	.string	""
        /*0030*/ 	.string	"ptxas"
        /*0030*/ 	.string	"Cuda compilation tools, release 13.0, V13.0.88"
        /*0030*/ 	.string	"Build cuda_13.0.r13.0/compiler.36424714_0"
        /*0030*/ 	.string	"-arch sm_100a -m 64 "



//--------------------- .note.nv.cuinfo           --------------------------
	.section	.note.nv.cuinfo,"",@"SHT_NOTE"
	.sectionflags	@"SHF_NOTE_NV_CUINFO"
        /*0018*/ 	.short	0x0002
        /*001a*/ 	.short	0x0064
        /*001c*/ 	.short	0x0082
	.zero		2


//--------------------- .nv.info                  --------------------------
	.section	.nv.info,"",@"SHT_CUDA_INFO"
	.align	4


	//----- nvinfo : EIATTR_REGCOUNT
	.align		4
        /*0000*/ 	.byte	0x04, 0x2f
        /*0002*/ 	.short	(.L_19 - .L_18)
	.align		4
.L_18:
        /*0004*/ 	.word	index@(_ZN7cutlass13device_kernelINS_4gemm6kernel13GemmUniversalIN4cute5tupleIJiiiiEEENS1_10collective13CollectiveMmaINS1_35MainloopSm100TmaUmmaWarpSpecializedILi17ELi2ELi4ENS5_IJNS4_1CILi1EEESB_SB_EEEEENS5_IJNSA_ILi128EEENSA_ILi64EEESF_EEEaNS5_IJlSB_lEEEaSH_NS4_8TiledMMAINS4_8MMA_AtomIJNS4_15SM100_MMA_S8_SSIaaiLi128ELi64ELNS4_4UMMA5MajorE0ELSM_0ELNSL_8SaturateE0EEEEEENS4_6LayoutISC_NS5_IJNSA_ILi0EEESR_SR_EEEEENS5_IJNS4_10UnderscoreESU_SU_EEEEENS4_13SM90_TMA_LOADENS4_14ComposedLayoutINS4_7SwizzleILi2ELi4ELi3EEENS4_18smem_ptr_flag_bitsILi8EEENSQ_INS5_IJNSA_ILi8EEESF_EEENS5_IJSF_SB_EEEEEEEvNS4_8identityESX_S17_vS18_EENS_8epilogue10collective18CollectiveEpilogueINS1A_23Sm100TmaWarpSpecializedILi1ELi1ELi64ELb0ELb0EEEJSG_NS5_IJNSQ_ISE_SB_EENSQ_ISF_SB_EEEEEaSH_aSH_NS1A_6fusion15FusionCallbacksIS1E_NS1I_17LinearCombinationIaiaiLNS_15FloatRoundStyleE2EEESG_S1H_JEEENS4_5SM1004TMEM4LOAD26SM100_TMEM_LOAD_32dp32b64xESX_S17_NS4_39AutoVectorizingCopyWithAssumedAlignmentILi128EEENS4_14SM90_TMA_STOREES17_S1T_S1T_EEEvvEEEEvNT_6ParamsE)
        /*0008*/ 	.word	0x000000c6


	//----- nvinfo : EIATTR_FRAME_SIZE
	.align		4
.L_19:
        /*000c*/ 	.byte	0x04, 0x11
        /*000e*/ 	.short	(.L_21 - .L_20)
	.align		4
.L_20:
        /*0010*/ 	.word	index@($__internal_2_$__cuda_sm10x_tcgen05_guardrail_trap_unallocated_columns_being_dealloced)
        /*0014*/ 	.word	0x00000000


	//----- nvinfo : EIATTR_FRAME_SIZE
	.align		4
.L_21:
        /*0018*/ 	.byte	0x04, 0x11
        /*001a*/ 	.short	(.L_23 - .L_22)
	.align		4
.L_22:
        /*001c*/ 	.word	index@($__internal_1_$__cuda_sm10x_tcgen05_guardrail_trap_phase_invalid_during_alloc)
        /*0020*/ 	.word	0x00000000


	//----- nvinfo : EIATTR_FRAME_SIZE
	.align		4
.L_23:
        /*0024*/ 	.byte	0x04, 0x11
        /*0026*/ 	.short	(.L_25 - .L_24)
	.align		4
.L_24:
        /*0028*/ 	.word	index@($__internal_0_$__cuda_sm10x_tcgen05_guardrail_trap_col_being_dealloced_not_returned_by_alloc)
        /*002c*/ 	.word	0x00000000


	//----- nvinfo : EIATTR_FRAME_SIZE
	.align		4
.L_25:
        /*0030*/ 	.byte	0x04, 0x11
        /*0032*/ 	.short	(.L_27 - .L_26)
	.align		4
.L_26:
        /*0034*/ 	.word	index@(_ZN7cutlass13device_kernelINS_4gemm6kernel13GemmUniversalIN4cute5tupleIJiiiiEEENS1_10collective13CollectiveMmaINS1_35MainloopSm100TmaUmmaWarpSpecializedILi17ELi2ELi4ENS5_IJNS4_1CILi1EEESB_SB_EEEEENS5_IJNSA_ILi128EEENSA_ILi64EEESF_EEEaNS5_IJlSB_lEEEaSH_NS4_8TiledMMAINS4_8MMA_AtomIJNS4_15SM100_MMA_S8_SSIaaiLi128ELi64ELNS4_4UMMA5MajorE0ELSM_0ELNSL_8SaturateE0EEEEEENS4_6LayoutISC_NS5_IJNSA_ILi0EEESR_SR_EEEEENS5_IJNS4_10UnderscoreESU_SU_EEEEENS4_13SM90_TMA_LOADENS4_14ComposedLayoutINS4_7SwizzleILi2ELi4ELi3EEENS4_18smem_ptr_flag_bitsILi8EEENSQ_INS5_IJNSA_ILi8EEESF_EEENS5_IJSF_SB_EEEEEEEvNS4_8identityESX_S17_vS18_EENS_8epilogue10collective18CollectiveEpilogueINS1A_23Sm100TmaWarpSpecializedILi1ELi1ELi64ELb0ELb0EEEJSG_NS5_IJNSQ_ISE_SB_EENSQ_ISF_SB_EEEEEaSH_aSH_NS1A_6fusion15FusionCallbacksIS1E_NS1I_17LinearCombinationIaiaiLNS_15FloatRoundStyleE2EEESG_S1H_JEEENS4_5SM1004TMEM4LOAD26SM100_TMEM_LOAD_32dp32b64xESX_S17_NS4_39AutoVectorizingCopyWithAssumedAlignmentILi128EEENS4_14SM90_TMA_STOREES17_S1T_S1T_EEEvvEEEEvNT_6ParamsE)
        /*0038*/ 	.word	0x00000000


	//----- nvinfo : EIATTR_MIN_STACK_SIZE
	.align		4
.L_27:
        /*003c*/ 	.byte	0x04, 0x12
        /*003e*/ 	.short	(.L_29 - .L_28)
	.align		4
.L_28:
        /*0040*/ 	.word	index@(_ZN7cutlass13device_kernelINS_4gemm6kernel13GemmUniversalIN4cute5tupleIJiiiiEEENS1_10collective13CollectiveMmaINS1_35MainloopSm100TmaUmmaWarpSpecializedILi17ELi2ELi4ENS5_IJNS4_1CILi1EEESB_SB_EEEEENS5_IJNSA_ILi128EEENSA_ILi64EEESF_EEEaNS5_IJlSB_lEEEaSH_NS4_8TiledMMAINS4_8MMA_AtomIJNS4_15SM100_MMA_S8_SSIaaiLi128ELi64ELNS4_4UMMA5MajorE0ELSM_0ELNSL_8SaturateE0EEEEEENS4_6LayoutISC_NS5_IJNSA_ILi0EEESR_SR_EEEEENS5_IJNS4_10UnderscoreESU_SU_EEEEENS4_13SM90_TMA_LOADENS4_14ComposedLayoutINS4_7SwizzleILi2ELi4ELi3EEENS4_18smem_ptr_flag_bitsILi8EEENSQ_INS5_IJNSA_ILi8EEESF_EEENS5_IJSF_SB_EEEEEEEvNS4_8identityESX_S17_vS18_EENS_8epilogue10collective18CollectiveEpilogueINS1A_23Sm100TmaWarpSpecializedILi1ELi1ELi64ELb0ELb0EEEJSG_NS5_IJNSQ_ISE_SB_EENSQ_ISF_SB_EEEEEaSH_aSH_NS1A_6fusion15FusionCallbacksIS1E_NS1I_17LinearCombinationIaiaiLNS_15FloatRoundStyleE2EEESG_S1H_JEEENS4_5SM1004TMEM4LOAD26SM100_TMEM_LOAD_32dp32b64xESX_S17_NS4_39AutoVectorizingCopyWithAssumedAlignmentILi128EEENS4_14SM90_TMA_STOREES17_S1T_S1T_EEEvvEEEEvNT_6ParamsE)
        /*0044*/ 	.word	0x00000000
.L_29:


//--------------------- .nv.compat                --------------------------
	.section	.nv.compat,"",@"SHT_CUDA_COMPAT_INFO"
	.align	4
        /*0000*/ 	.byte	0x02, 0x09, 0x01, 0x00, 0x02, 0x02, 0x03, 0x00, 0x02, 0x05, 0x06, 0x00, 0x03, 0x07, 0x01, 0x01
        /*0010*/ 	.byte	0x02, 0x03, 0x01, 0x00, 0x02, 0x06, 0x01, 0x00, 0x04, 0x0b, 0x08, 0x00, 0x01, 0x00, 0x00, 0x00
        /*0020*/ 	.byte	0x00, 0x00, 0x00, 0x00


//--------------------- .nv.info._ZN7cutlass13device_kernelINS_4gemm6kernel13GemmUniversalIN4cute5tupleIJiiiiEEENS1_10collective13CollectiveMmaINS1_35MainloopSm100TmaUmmaWarpSpecializedILi17ELi2ELi4ENS5_IJNS4_1CILi1EEESB_SB_EEEEENS5_IJNSA_ILi128EEENSA_ILi64EEESF_EEEaNS5_IJlSB_lEEEaSH_NS4_8TiledMMAINS4_8MMA_AtomIJNS4_15SM100_MMA_S8_SSIaaiLi128ELi64ELNS4_4UMMA5MajorE0ELSM_0ELNSL_8SaturateE0EEEEEENS4_6LayoutISC_NS5_IJNSA_ILi0EEESR_SR_EEEEENS5_IJNS4_10UnderscoreESU_SU_EEEEENS4_13SM90_TMA_LOADENS4_14ComposedLayoutINS4_7SwizzleILi2ELi4ELi3EEENS4_18smem_ptr_flag_bitsILi8EEENSQ_INS5_IJNSA_ILi8EEESF_EEENS5_IJSF_SB_EEEEEEEvNS4_8identityESX_S17_vS18_EENS_8epilogue10collective18CollectiveEpilogueINS1A_23Sm100TmaWarpSpecializedILi1ELi1ELi64ELb0ELb0EEEJSG_NS5_IJNSQ_ISE_SB_EENSQ_ISF_SB_EEEEEaSH_aSH_NS1A_6fusion15FusionCallbacksIS1E_NS1I_17LinearCombinationIaiaiLNS_15FloatRoundStyleE2EEESG_S1H_JEEENS4_5SM1004TMEM4LOAD26SM100_TMEM_LOAD_32dp32b64xESX_S17_NS4_39AutoVectorizingCopyWithAssumedAlignmentILi128EEENS4_14SM90_TMA_STOREES17_S1T_S1T_EEEvvEEEEvNT_6ParamsE --------------------------
	.section	.nv.info._ZN7cutlass13device_kernelINS_4gemm6kernel13GemmUniversalIN4cute5tupleIJiiiiEEENS1_10collective13CollectiveMmaINS1_35MainloopSm100TmaUmmaWarpSpecializedILi17ELi2ELi4ENS5_IJNS4_1CILi1EEESB_SB_EEEEENS5_IJNSA_ILi128EEENSA_ILi64EEESF_EEEaNS5_IJlSB_lEEEaSH_NS4_8TiledMMAINS4_8MMA_AtomIJNS4_15SM100_MMA_S8_SSIaaiLi128ELi64ELNS4_4UMMA5MajorE0ELSM_0ELNSL_8SaturateE0EEEEEENS4_6LayoutISC_NS5_IJNSA_ILi0EEESR_SR_EEEEENS5_IJNS4_10UnderscoreESU_SU_EEEEENS4_13SM90_TMA_LOADENS4_14ComposedLayoutINS4_7SwizzleILi2ELi4ELi3EEENS4_18smem_ptr_flag_bitsILi8EEENSQ_INS5_IJNSA_ILi8EEESF_EEENS5_IJSF_SB_EEEEEEEvNS4_8identityESX_S17_vS18_EENS_8epilogue10collective18CollectiveEpilogueINS1A_23Sm100TmaWarpSpecializedILi1ELi1ELi64ELb0ELb0EEEJSG_NS5_IJNSQ_ISE_SB_EENSQ_ISF_SB_EEEEEaSH_aSH_NS1A_6fusion15FusionCallbacksIS1E_NS1I_17LinearCombinationIaiaiLNS_15FloatRoundStyleE2EEESG_S1H_JEEENS4_5SM1004TMEM4LOAD26SM100_TMEM_LOAD_32dp32b64xESX_S17_NS4_39AutoVectorizingCopyWithAssumedAlignmentILi128EEENS4_14SM90_TMA_STOREES17_S1T_S1T_EEEvvEEEEvNT_6ParamsE,"",@"SHT_CUDA_INFO"
	.sectionflags	@""
	.align	4


	//----- nvinfo : EIATTR_CUDA_API_VERSION
	.align		4
        /*0000*/ 	.byte	0x04, 0x37
        /*0002*/ 	.short	(.L_31 - .L_30)
.L_30:
        /*0004*/ 	.word	0x00000082


	//----- nvinfo : EIATTR_KPARAM_INFO
	.align		4
.L_31:
        /*0008*/ 	.byte	0x04, 0x17
        /*000a*/ 	.short	(.L_33 - .L_32)
.L_32:
        /*000c*/ 	.word	0x00000000
        /*0010*/ 	.short	0x0000
        /*0012*/ 	.short	0x0000
        /*0014*/ 	.byte	0x00, 0xf0, 0x01, 0x20


	//----- nvinfo : EIATTR_AT_ENTRY_FRAGMENTS
	.align		4
.L_33:
        /*0018*/ 	.byte	0x04, 0x4f
        /*001a*/ 	.short	(.L_35 - .L_34)


	//   ....[0]....
.L_34:
        /*001c*/ 	.word	0x00000006


	//----- nvinfo : EIATTR_RESERVED_SMEM_USED
	.align		4
.L_35:
        /*0020*/ 	.byte	0x01, 0x41
	.zero		2


	//----- nvinfo : EIATTR_SPARSE_MMA_MASK
	.align		4
        /*0024*/ 	.byte	0x03, 0x50
        /*0026*/ 	.short	0x0000


	//----- nvinfo : EIATTR_TCGEN05_1CTA_USED
	.align		4
        /*0028*/ 	.byte	0x01, 0x51
	.zero		2


	//----- nvinfo : EIATTR_MAXREG_COUNT
	.align		4
        /*002c*/ 	.byte	0x03, 0x1b
        /*002e*/ 	.short	0x00ff


	//----- nvinfo : EIATTR_NUM_BARRIERS
	.align		4
        /*0030*/ 	.byte	0x02, 0x4c
        /*0032*/ 	.byte	0x07
	.zero		1


	//----- nvinfo : EIATTR_EXTERNS
	.align		4
        /*0034*/ 	.byte	0x04, 0x0f
        /*0036*/ 	.short	(.L_37 - .L_36)


	//   ....[0]....
	.align		4
.L_36:
        /*0038*/ 	.word	index@(__assertfail)


	//----- nvinfo : EIATTR_MERCURY_ISA_VERSION
	.align		4
.L_37:
        /*003c*/ 	.byte	0x03, 0x5f
        /*003e*/ 	.short	0x0101


	//----- nvinfo : EIATTR_INT_WARP_WIDE_INSTR_OFFSETS
	.align		4
        /*0040*/ 	.byte	0x04, 0x31
        /*0042*/ 	.short	(.L_39 - .L_38)


	//   ....[0]....
.L_38:
        /*0044*/ 	.word	0x00001f60


	//   ....[1]....
        /*0048*/ 	.word	0x00004020


	//   ....[2]....
        /*004c*/ 	.word	0x00004040


	//   ....[3]....
        /*0050*/ 	.word	0x00004070


	//   ....[4]....
        /*0054*/ 	.word	0x00004a80


	//   ....[5]....
        /*0058*/ 	.word	0x00004b70


	//----- nvinfo : EIATTR_COOP_GROUP_MASK_REGIDS
	.align		4
.L_39:
        /*005c*/ 	.byte	0x04, 0x29
        /*005e*/ 	.short	(.L_41 - .L_40)


	//   ....[0]....
.L_40:
        /*0060*/ 	.word	0xffffffff


	//   ....[1]....
        /*0064*/ 	.word	0xffffffff


	//   ....[2]....
        /*0068*/ 	.word	0xffffffff


	//   ....[3]....
        /*006c*/ 	.word	0xffffffff


	//   ....[4]....
        /*0070*/ 	.word	0xffffffff


	//   ....[5]....
        /*0074*/ 	.word	0xffffffff


	//   ....[6]....
        /*0078*/ 	.word	0xffffffff


	//   ....[7]....
        /*007c*/ 	.word	0xffffffff


	//   ....[8]....
        /*0080*/ 	.word	0xffffffff


	//   ....[9]....
        /*0084*/ 	.word	0xffffffff


	//   ....[10]....
        /*0088*/ 	.word	0xffffffff


	//   ....[11]....
        /*008c*/ 	.word	0xffffffff


	//   ....[12]....
        /*0090*/ 	.word	0xffffffff


	//----- nvinfo : EIATTR_COOP_GROUP_INSTR_OFFSETS
	.align		4
.L_41:
        /*0094*/ 	.byte	0x04, 0x28
        /*0096*/ 	.short	(.L_43 - .L_42)


	//   ....[0]....
.L_42:
        /*0098*/ 	.word	0x00000090


	//   ....[1]....
        /*009c*/ 	.word	0x000004d0


	//   ....[2]....
        /*00a0*/ 	.word	0x00000810


	//   ....[3]....
        /*00a4*/ 	.word	0x00000950


	//   ....[4]....
        /*00a8*/ 	.word	0x00000a50


	//   ....[5]....
        /*00ac*/ 	.word	0x00000bc0


	//   ....[6]....
        /*00b0*/ 	.word	0x00000d60


	//   ....[7]....
        /*00b4*/ 	.word	0x00001e40


	//   ....[8]....
        /*00b8*/ 	.word	0x00003370


	//   ....[9]....
        /*00bc*/ 	.word	0x00003580


	//   ....[10]....
        /*00c0*/ 	.word	0x000035b0


	//   ....[11]....
        /*00c4*/ 	.word	0x00003f00


	//   ....[12]....
        /*00c8*/ 	.word	0x00004130


	//----- nvinfo : EIATTR_VRC_CTA_INIT_COUNT
	.align		4
.L_43:
        /*00cc*/ 	.byte	0x02, 0x4a
        /*00ce*/ 	.byte	0x80
	.zero		1


	//----- nvinfo : EIATTR_SYSCALL_OFFSETS
	.align		4
        /*00d0*/ 	.byte	0x04, 0x46
        /*00d2*/ 	.short	(.L_45 - .L_44)


	//   ....[0]....
.L_44:
        /*00d4*/ 	.word	0x000055a0


	//   ....[1]....
        /*00d8*/ 	.word	0x000056e0


	//   ....[2]....
        /*00dc*/ 	.word	0x00005e80


	//----- nvinfo : EIATTR_MBARRIER_INSTR_OFFSETS
	.align		4
.L_45:
        /*00e0*/ 	.byte	0x04, 0x39
        /*00e2*/ 	.short	(.L_47 - .L_46)


	//   ....[0]....
.L_46:
        /*00e4*/ 	.word	0x000005d0
        /*00e8*/ 	.word	0x000000ff
        /*00ec*/ 	.word	0x00000000
        /*00f0*/ 	.short	0x0100
        /*00f2*/ 	.byte	0x05
	.zero		1


	//   ....[1]....
        /*00f4*/ 	.word	0x000005e0
        /*00f8*/ 	.word	0x000000ff
        /*00fc*/ 	.word	0x00000088
        /*0100*/ 	.short	0x0100
        /*0102*/ 	.byte	0x05
	.zero		1


	//   ....[2]....
        /*0104*/ 	.word	0x000005f0
        /*0108*/ 	.word	0x000000ff
        /*010c*/ 	.word	0x00000008
        /*0110*/ 	.short	0x0100
        /*0112*/ 	.byte	0x05
	.zero		1


	//   ....[3]....
        /*0114*/ 	.word	0x00000600
        /*0118*/ 	.word	0x000000ff
        /*011c*/ 	.word	0x00000090
        /*0120*/ 	.short	0x0100
        /*0122*/ 	.byte	0x05
	.zero		1


	//   ....[4]....
        /*0124*/ 	.word	0x00000610
        /*0128*/ 	.word	0x000000ff
        /*012c*/ 	.word	0x00000010
        /*0130*/ 	.short	0x0100
        /*0132*/ 	.byte	0x05
	.zero		1


	//   ....[5]....
        /*0134*/ 	.word	0x00000620
        /*0138*/ 	.word	0x000000ff
        /*013c*/ 	.word	0x00000098
        /*0140*/ 	.short	0x0100
        /*0142*/ 	.byte	0x05
	.zero		1


	//   ....[6]....
        /*0144*/ 	.word	0x00000630
        /*0148*/ 	.word	0x000000ff
        /*014c*/ 	.word	0x00000018
        /*0150*/ 	.short	0x0100
        /*0152*/ 	.byte	0x05
	.zero		1


	//   ....[7]....
        /*0154*/ 	.word	0x00000640
        /*0158*/ 	.word	0x000000ff
        /*015c*/ 	.word	0x000000a0
        /*0160*/ 	.short	0x0100
        /*0162*/ 	.byte	0x05
	.zero		1


	//   ....[8]....
        /*0164*/ 	.word	0x00000650
        /*0168*/ 	.word	0x000000ff
        /*016c*/ 	.word	0x00000020
        /*0170*/ 	.short	0x0100
        /*0172*/ 	.byte	0x05
	.zero		1


	//   ....[9]....
        /*0174*/ 	.word	0x00000660
        /*0178*/ 	.word	0x000000ff
        /*017c*/ 	.word	0x000000a8
        /*0180*/ 	.short	0x0100
        /*0182*/ 	.byte	0x05
	.zero		1


	//   ....[10]....
        /*0184*/ 	.word	0x00000670
        /*0188*/ 	.word	0x000000ff
        /*018c*/ 	.word	0x00000028
        /*0190*/ 	.short	0x0100
        /*0192*/ 	.byte	0x05
	.zero		1


	//   ....[11]....
        /*0194*/ 	.word	0x00000680
        /*0198*/ 	.word	0x000000ff
        /*019c*/ 	.word	0x000000b0
        /*01a0*/ 	.short	0x0100
        /*01a2*/ 	.byte	0x05
	.zero		1


	//   ....[12]....
        /*01a4*/ 	.word	0x00000690
        /*01a8*/ 	.word	0x000000ff
        /*01ac*/ 	.word	0x00000030
        /*01b0*/ 	.short	0x0100
        /*01b2*/ 	.byte	0x05
	.zero		1


	//   ....[13]....
        /*01b4*/ 	.word	0x000006a0
        /*01b8*/ 	.word	0x000000ff
        /*01bc*/ 	.word	0x000000b8
        /*01c0*/ 	.short	0x0100
        /*01c2*/ 	.byte	0x05
	.zero		1


	//   ....[14]....
        /*01c4*/ 	.word	0x000006b0
        /*01c8*/ 	.word	0x000000ff
        /*01cc*/ 	.word	0x00000038
        /*01d0*/ 	.short	0x0100
        /*01d2*/ 	.byte	0x05
	.zero		1


	//   ....[15]....
        /*01d4*/ 	.word	0x000006c0
        /*01d8*/ 	.word	0x000000ff
        /*01dc*/ 	.word	0x000000c0
        /*01e0*/ 	.short	0x0100
        /*01e2*/ 	.byte	0x05
	.zero		1


	//   ....[16]....
        /*01e4*/ 	.word	0x000006d0
        /*01e8*/ 	.word	0x000000ff
        /*01ec*/ 	.word	0x00000040
        /*01f0*/ 	.short	0x0100
        /*01f2*/ 	.byte	0x05
	.zero		1


	//   ....[17]....
        /*01f4*/ 	.word	0x000006e0
        /*01f8*/ 	.word	0x000000ff
        /*01fc*/ 	.word	0x000000c8
        /*0200*/ 	.short	0x0100
        /*0202*/ 	.byte	0x05
	.zero		1


	//   ....[18]....
        /*0204*/ 	.word	0x000006f0
        /*0208*/ 	.word	0x000000ff
        /*020c*/ 	.word	0x00000048
        /*0210*/ 	.short	0x0100
        /*0212*/ 	.byte	0x05
	.zero		1


	//   ....[19]....
        /*0214*/ 	.word	0x00000700
        /*0218*/ 	.word	0x000000ff
        /*021c*/ 	.word	0x000000d0
        /*0220*/ 	.short	0x0100
        /*0222*/ 	.byte	0x05
	.zero		1


	//   ....[20]....
        /*0224*/ 	.word	0x00000710
        /*0228*/ 	.word	0x000000ff
        /*022c*/ 	.word	0x00000050
        /*0230*/ 	.short	0x0100
        /*0232*/ 	.byte	0x05
	.zero		1


	//   ....[21]....
        /*0234*/ 	.word	0x00000720
        /*0238*/ 	.word	0x000000ff
        /*023c*/ 	.word	0x000000d8
        /*0240*/ 	.short	0x0100
        /*0242*/ 	.byte	0x05
	.zero		1


	//   ....[22]....
        /*0244*/ 	.word	0x00000730
        /*0248*/ 	.word	0x000000ff
        /*024c*/ 	.word	0x00000058
        /*0250*/ 	.short	0x0100
        /*0252*/ 	.byte	0x05
	.zero		1


	//   ....[23]....
        /*0254*/ 	.word	0x00000740
        /*0258*/ 	.word	0x000000ff
        /*025c*/ 	.word	0x000000e0
        /*0260*/ 	.short	0x0100
        /*0262*/ 	.byte	0x05
	.zero		1


	//   ....[24]....
        /*0264*/ 	.word	0x00000750
        /*0268*/ 	.word	0x000000ff
        /*026c*/ 	.word	0x00000060
        /*0270*/ 	.short	0x0100
        /*0272*/ 	.byte	0x05
	.zero		1


	//   ....[25]....
        /*0274*/ 	.word	0x00000760
        /*0278*/ 	.word	0x000000ff
        /*027c*/ 	.word	0x000000e8
        /*0280*/ 	.short	0x0100
        /*0282*/ 	.byte	0x05
	.zero		1


	//   ....[26]....
        /*0284*/ 	.word	0x00000770
        /*0288*/ 	.word	0x000000ff
        /*028c*/ 	.word	0x00000068
        /*0290*/ 	.short	0x0100
        /*0292*/ 	.byte	0x05
	.zero		1


	//   ....[27]....
        /*0294*/ 	.word	0x00000780
        /*0298*/ 	.word	0x000000ff
        /*029c*/ 	.word	0x000000f0
        /*02a0*/ 	.short	0x0100
        /*02a2*/ 	.byte	0x05
	.zero		1


	//   ....[28]....
        /*02a4*/ 	.word	0x00000790
        /*02a8*/ 	.word	0x000000ff
        /*02ac*/ 	.word	0x00000070
        /*02b0*/ 	.short	0x0100
        /*02b2*/ 	.byte	0x05
	.zero		1


	//   ....[29]....
        /*02b4*/ 	.word	0x000007a0
        /*02b8*/ 	.word	0x000000ff
        /*02bc*/ 	.word	0x000000f8
        /*02c0*/ 	.short	0x0100
        /*02c2*/ 	.byte	0x05
	.zero		1


	//   ....[30]....
        /*02c4*/ 	.word	0x000007b0
        /*02c8*/ 	.word	0x000000ff
        /*02cc*/ 	.word	0x00000078
        /*02d0*/ 	.short	0x0100
        /*02d2*/ 	.byte	0x05
	.zero		1


	//   ....[31]....
        /*02d4*/ 	.word	0x000007c0
        /*02d8*/ 	.word	0x000000ff
        /*02dc*/ 	.word	0x00000100
        /*02e0*/ 	.short	0x0100
        /*02e2*/ 	.byte	0x05
	.zero		1


	//   ....[32]....
        /*02e4*/ 	.word	0x000007d0
        /*02e8*/ 	.word	0x000000ff
        /*02ec*/ 	.word	0x00000080
        /*02f0*/ 	.short	0x0100
        /*02f2*/ 	.byte	0x05
	.zero		1


	//   ....[33]....
        /*02f4*/ 	.word	0x000007e0
        /*02f8*/ 	.word	0x000000ff
        /*02fc*/ 	.word	0x00000108
        /*0300*/ 	.short	0x0100
        /*0302*/ 	.byte	0x05
	.zero		1


	//   ....[34]....
        /*0304*/ 	.word	0x00000920
        /*0308*/ 	.word	0x000000ff
        /*030c*/ 	.word	0x00000110
        /*0310*/ 	.short	0x0100
        /*0312*/ 	.byte	0x06
	.zero		1


	//   ....[35]....
        /*0314*/ 	.word	0x00000930
        /*0318*/ 	.word	0x000000ff
        /*031c*/ 	.word	0x00000118
        /*0320*/ 	.short	0x0100
        /*0322*/ 	.byte	0x06
	.zero		1


	//   ....[36]....
        /*0324*/ 	.word	0x00000a20
        /*0328*/ 	.word	0x000000ff
        /*032c*/ 	.word	0x00000120
        /*0330*/ 	.short	0x0100
        /*0332*/ 	.byte	0x05
	.zero		1


	//   ....[37]....
        /*0334*/ 	.word	0x00000a30
        /*0338*/ 	.word	0x000000ff
        /*033c*/ 	.word	0x00000128
        /*0340*/ 	.short	0x0100
        /*0342*/ 	.byte	0x05
	.zero		1


	//   ....[38]....
        /*0344*/ 	.word	0x00000b70
        /*0348*/ 	.word	0x000000ff
        /*034c*/ 	.word	0x00000130
        /*0350*/ 	.short	0x0100
        /*0352*/ 	.byte	0x05
	.zero		1


	//   ....[39]....
        /*0354*/ 	.word	0x00000b80
        /*0358*/ 	.word	0x000000ff
        /*035c*/ 	.word	0x00000140
        /*0360*/ 	.short	0x0100
        /*0362*/ 	.byte	0x05
	.zero		1


	//   ....[40]....
        /*0364*/ 	.word	0x00000b90
        /*0368*/ 	.word	0x000000ff
        /*036c*/ 	.word	0x00000138
        /*0370*/ 	.short	0x0100
        /*0372*/ 	.byte	0x05
	.zero		1


	//   ....[41]....
        /*0374*/ 	.word	0x00000ba0
        /*0378*/ 	.word	0x000000ff
        /*037c*/ 	.word	0x00000148
        /*0380*/ 	.short	0x0100
        /*0382*/ 	.byte	0x05
	.zero		1


	//   ....[42]....
        /*0384*/ 	.word	0x00000cd0
        /*0388*/ 	.word	0x000000ff
        /*038c*/ 	.word	0x00000150
        /*0390*/ 	.short	0x0100
        /*0392*/ 	.byte	0x06
	.zero		1


	//   ....[43]....
        /*0394*/ 	.word	0x00000ce0
        /*0398*/ 	.word	0x000000ff
        /*039c*/ 	.word	0x00000170
        /*03a0*/ 	.short	0x0100
        /*03a2*/ 	.byte	0x06
	.zero		1


	//   ....[44]....
        /*03a4*/ 	.word	0x00000cf0
        /*03a8*/ 	.word	0x000000ff
        /*03ac*/ 	.word	0x00000158
        /*03b0*/ 	.short	0x0100
        /*03b2*/ 	.byte	0x06
	.zero		1


	//   ....[45]....
        /*03b4*/ 	.word	0x00000d00
        /*03b8*/ 	.word	0x000000ff
        /*03bc*/ 	.word	0x00000178
        /*03c0*/ 	.short	0x0100
        /*03c2*/ 	.byte	0x06
	.zero		1


	//   ....[46]....
        /*03c4*/ 	.word	0x00000d10
        /*03c8*/ 	.word	0x000000ff
        /*03cc*/ 	.word	0x00000160
        /*03d0*/ 	.short	0x0100
        /*03d2*/ 	.byte	0x06
	.zero		1


	//   ....[47]....
        /*03d4*/ 	.word	0x00000d20
        /*03d8*/ 	.word	0x000000ff
        /*03dc*/ 	.word	0x00000180
        /*03e0*/ 	.short	0x0100
        /*03e2*/ 	.byte	0x06
	.zero		1


	//   ....[48]....
        /*03e4*/ 	.word	0x00000d30
        /*03e8*/ 	.word	0x000000ff
        /*03ec*/ 	.word	0x00000168
        /*03f0*/ 	.short	0x0100
        /*03f2*/ 	.byte	0x06
	.zero		1


	//   ....[49]....
        /*03f4*/ 	.word	0x00000d40
        /*03f8*/ 	.word	0x000000ff
        /*03fc*/ 	.word	0x00000188
        /*0400*/ 	.short	0x0100
        /*0402*/ 	.byte	0x06
	.zero		1


	//   ....[50]....
        /*0404*/ 	.word	0x00000e30
        /*0408*/ 	.word	0x000000ff
        /*040c*/ 	.word	0x00000190
        /*0410*/ 	.short	0x0100
        /*0412*/ 	.byte	0x05
	.zero		1


	//   ....[51]....
        /*0414*/ 	.word	0x00000e40
        /*0418*/ 	.word	0x000000ff
        /*041c*/ 	.word	0x000001a0
        /*0420*/ 	.short	0x0100
        /*0422*/ 	.byte	0x05
	.zero		1


	//   ....[52]....
        /*0424*/ 	.word	0x00000e50
        /*0428*/ 	.word	0x000000ff
        /*042c*/ 	.word	0x00000198
        /*0430*/ 	.short	0x0100
        /*0432*/ 	.byte	0x05
	.zero		1


	//   ....[53]....
        /*0434*/ 	.word	0x00000e60
        /*0438*/ 	.word	0x000000ff
        /*043c*/ 	.word	0x000001a8
        /*0440*/ 	.short	0x0100
        /*0442*/ 	.byte	0x05
	.zero		1


	//   ....[54]....
        /*0444*/ 	.word	0x00001740
        /*0448*/ 	.word	0x00000003
        /*044c*/ 	.word	0x000001a0
        /*0450*/ 	.short	0x010a
        /*0452*/ 	.byte	0xff
	.zero		1


	//   ....[55]....
        /*0454*/ 	.word	0x00001770
        /*0458*/ 	.word	0x00000003
        /*045c*/ 	.word	0x00000190
        /*0460*/ 	.short	0x0101
        /*0462*/ 	.byte	0xff
	.zero		1


	//   ....[56]....
        /*0464*/ 	.word	0x00001840
        /*0468*/ 	.word	0x000000ff
        /*046c*/ 	.word	0x00000088
        /*0470*/ 	.short	0x010a
        /*0472*/ 	.byte	0x08
	.zero		1


	//   ....[57]....
        /*0474*/ 	.word	0x000018e0
        /*0478*/ 	.word	0x000000ff
        /*047c*/ 	.word	0x00000088
        /*0480*/ 	.short	0x010a
        /*0482*/ 	.byte	0x21
	.zero		1


	//   ....[58]....
        /*0484*/ 	.word	0x00001a30
        /*0488*/ 	.word	0x000000ff
        /*048c*/ 	.word	0x00000088
        /*0490*/ 	.short	0x010a
        /*0492*/ 	.byte	0x08
	.zero		1


	//   ....[59]....
        /*0494*/ 	.word	0x00001b40
        /*0498*/ 	.word	0x000000ff
        /*049c*/ 	.word	0x00000128
        /*04a0*/ 	.short	0x0101
        /*04a2*/ 	.byte	0x04
	.zero		1


	//   ....[60]....
        /*04a4*/ 	.word	0x00001b60
        /*04a8*/ 	.word	0x000000ff
        /*04ac*/ 	.word	0x00000088
        /*04b0*/ 	.short	0x010a
        /*04b2*/ 	.byte	0x08
	.zero		1


	//   ....[61]....
        /*04b4*/ 	.word	0x00001be0
        /*04b8*/ 	.word	0x000000ff
        /*04bc*/ 	.word	0x00000088
        /*04c0*/ 	.short	0x010a
        /*04c2*/ 	.byte	0x11
	.zero		1


	//   ....[62]....
        /*04c4*/ 	.word	0x00001d30
        /*04c8*/ 	.word	0x000000ff
        /*04cc*/ 	.word	0x00000088
        /*04d0*/ 	.short	0x010a
        /*04d2*/ 	.byte	0x08
	.zero		1


	//   ....[63]....
        /*04d4*/ 	.word	0x00001e70
        /*04d8*/ 	.word	0x00000002
        /*04dc*/ 	.word	0x00000130
        /*04e0*/ 	.short	0x010a
        /*04e2*/ 	.byte	0xff
	.zero		1


	//   ....[64]....
        /*04e4*/ 	.word	0x00001f30
        /*04e8*/ 	.word	0x00000002
        /*04ec*/ 	.word	0x00000000
        /*04f0*/ 	.short	0x0101
        /*04f2*/ 	.byte	0xff
	.zero		1


	//   ....[65]....
        /*04f4*/ 	.word	0x00002490
        /*04f8*/ 	.word	0x000000ff
        /*04fc*/ 	.word	0x00000000
        /*0500*/ 	.short	0x010a
        /*0502*/ 	.byte	0x05
	.zero		1


	//   ....[66]....
        /*0504*/ 	.word	0x00002520
        /*0508*/ 	.word	0x000000ff
        /*050c*/ 	.word	0x00000000
        /*0510*/ 	.short	0x010a
        /*0512*/ 	.byte	0x05
	.zero		1


	//   ....[67]....
        /*0514*/ 	.word	0x000025b0
        /*0518*/ 	.word	0x000000ff
        /*051c*/ 	.word	0x00000000
        /*0520*/ 	.short	0x010a
        /*0522*/ 	.byte	0x05
	.zero		1


	//   ....[68]....
        /*0524*/ 	.word	0x00002640
        /*0528*/ 	.word	0x000000ff
        /*052c*/ 	.word	0x00000000
        /*0530*/ 	.short	0x010a
        /*0532*/ 	.byte	0x05
	.zero		1


	//   ....[69]....
        /*0534*/ 	.word	0x000026d0
        /*0538*/ 	.word	0x000000ff
        /*053c*/ 	.word	0x00000000
        /*0540*/ 	.short	0x010a
        /*0542*/ 	.byte	0x05
	.zero		1


	//   ....[70]....
        /*0544*/ 	.word	0x00002760
        /*0548*/ 	.word	0x000000ff
        /*054c*/ 	.word	0x00000000
        /*0550*/ 	.short	0x010a
        /*0552*/ 	.byte	0x05
	.zero		1


	//   ....[71]....
        /*0554*/ 	.word	0x000027f0
        /*0558*/ 	.word	0x000000ff
        /*055c*/ 	.word	0x00000000
        /*0560*/ 	.short	0x010a
        /*0562*/ 	.byte	0x05
	.zero		1


	//   ....[72]....
        /*0564*/ 	.word	0x00002880
        /*0568*/ 	.word	0x000000ff
        /*056c*/ 	.word	0x00000000
        /*0570*/ 	.short	0x010a
        /*0572*/ 	.byte	0x05
	.zero		1


	//   ....[73]....
        /*0574*/ 	.word	0x00002910
        /*0578*/ 	.word	0x000000ff
        /*057c*/ 	.word	0x00000000
        /*0580*/ 	.short	0x010a
        /*0582*/ 	.byte	0x05
	.zero		1


	//   ....[74]....
        /*0584*/ 	.word	0x000029a0
        /*0588*/ 	.word	0x000000ff
        /*058c*/ 	.word	0x00000000
        /*0590*/ 	.short	0x010a
        /*0592*/ 	.byte	0x05
	.zero		1


	//   ....[75]....
        /*0594*/ 	.word	0x00002a30
        /*0598*/ 	.word	0x000000ff
        /*059c*/ 	.word	0x00000000
        /*05a0*/ 	.short	0x010a
        /*05a2*/ 	.byte	0x05
	.zero		1


	//   ....[76]....
        /*05a4*/ 	.word	0x00002ac0
        /*05a8*/ 	.word	0x000000ff
        /*05ac*/ 	.word	0x00000000
        /*05b0*/ 	.short	0x010a
        /*05b2*/ 	.byte	0x05
	.zero		1


	//   ....[77]....
        /*05b4*/ 	.word	0x00002b50
        /*05b8*/ 	.word	0x000000ff
        /*05bc*/ 	.word	0x00000000
        /*05c0*/ 	.short	0x010a
        /*05c2*/ 	.byte	0x05
	.zero		1


	//   ....[78]....
        /*05c4*/ 	.word	0x00002be0
        /*05c8*/ 	.word	0x000000ff
        /*05cc*/ 	.word	0x00000000
        /*05d0*/ 	.short	0x010a
        /*05d2*/ 	.byte	0x05
	.zero		1


	//   ....[79]....
        /*05d4*/ 	.word	0x00002c70
        /*05d8*/ 	.word	0x000000ff
        /*05dc*/ 	.word	0x00000000
        /*05e0*/ 	.short	0x010a
        /*05e2*/ 	.byte	0x05
	.zero		1


	//   ....[80]....
        /*05e4*/ 	.word	0x00002d00
        /*05e8*/ 	.word	0x000000ff
        /*05ec*/ 	.word	0x00000000
        /*05f0*/ 	.short	0x010a
        /*05f2*/ 	.byte	0x05
	.zero		1


	//   ....[81]....
        /*05f4*/ 	.word	0x00002da0
        /*05f8*/ 	.word	0x00000000
        /*05fc*/ 	.word	0x00000000
        /*0600*/ 	.short	0x010a
        /*0602*/ 	.byte	0xff
	.zero		1


	//   ....[82]....
        /*0604*/ 	.word	0x00002ec0
        /*0608*/ 	.word	0x00000000
        /*060c*/ 	.word	0x00000190
        /*0610*/ 	.short	0x010a
        /*0612*/ 	.byte	0xff
	.zero		1


	//   ....[83]....
        /*0614*/ 	.word	0x00002f20
        /*0618*/ 	.word	0x00000004
        /*061c*/ 	.word	0x00000000
        /*0620*/ 	.short	0x0101
        /*0622*/ 	.byte	0xff
	.zero		1


	//   ....[84]....
        /*0624*/ 	.word	0x00002f40
        /*0628*/ 	.word	0x000000ff
        /*062c*/ 	.word	0x00000140
        /*0630*/ 	.short	0x010a
        /*0632*/ 	.byte	0x05
	.zero		1


	//   ....[85]....
        /*0634*/ 	.word	0x00003060
        /*0638*/ 	.word	0x00000000
        /*063c*/ 	.word	0x00000130
        /*0640*/ 	.short	0x010a
        /*0642*/ 	.byte	0xff
	.zero		1


	//   ....[86]....
        /*0644*/ 	.word	0x00003170
        /*0648*/ 	.word	0x00000000
        /*064c*/ 	.word	0x00000000
        /*0650*/ 	.short	0x0101
        /*0652*/ 	.byte	0xff
	.zero		1


	//   ....[87]....
        /*0654*/ 	.word	0x00003200
        /*0658*/ 	.word	0x000000ff
        /*065c*/ 	.word	0x00000140
        /*0660*/ 	.short	0x0106
        /*0662*/ 	.byte	0x05
	.zero		1


	//   ....[88]....
        /*0664*/ 	.word	0x00003220
        /*0668*/ 	.word	0x000000ff
        /*066c*/ 	.word	0x00000140
        /*0670*/ 	.short	0x010a
        /*0672*/ 	.byte	0x05
	.zero		1


	//   ....[89]....
        /*0674*/ 	.word	0x000032b0
        /*0678*/ 	.word	0x000000ff
        /*067c*/ 	.word	0x00000140
        /*0680*/ 	.short	0x0106
        /*0682*/ 	.byte	0x04
	.zero		1


	//   ....[90]....
        /*0684*/ 	.word	0x000032f0
        /*0688*/ 	.word	0x00000000
        /*068c*/ 	.word	0x00000140
        /*0690*/ 	.short	0x010a
        /*0692*/ 	.byte	0xff
	.zero		1


	//   ....[91]....
        /*0694*/ 	.word	0x000037f0
        /*0698*/ 	.word	0x00000000
        /*069c*/ 	.word	0x00000130
        /*06a0*/ 	.short	0x010a
        /*06a2*/ 	.byte	0xff
	.zero		1


	//   ....[92]....
        /*06a4*/ 	.word	0x00003900
        /*06a8*/ 	.word	0x00000003
        /*06ac*/ 	.word	0x00000000
        /*06b0*/ 	.short	0x0101
        /*06b2*/ 	.byte	0xff
	.zero		1


	//   ....[93]....
        /*06b4*/ 	.word	0x00003910
        /*06b8*/ 	.word	0x000000ff
        /*06bc*/ 	.word	0x00000000
        /*06c0*/ 	.short	0x010a
        /*06c2*/ 	.byte	0x04
	.zero		1


	//   ....[94]....
        /*06c4*/ 	.word	0x00003930
        /*06c8*/ 	.word	0x000000ff
        /*06cc*/ 	.word	0x00000170
        /*06d0*/ 	.short	0x010a
        /*06d2*/ 	.byte	0x08
	.zero		1


	//   ....[95]....
        /*06d4*/ 	.word	0x00003a00
        /*06d8*/ 	.word	0x000000ff
        /*06dc*/ 	.word	0x00000000
        /*06e0*/ 	.short	0x010a
        /*06e2*/ 	.byte	0x07
	.zero		1


	//   ....[96]....
        /*06e4*/ 	.word	0x00003b40
        /*06e8*/ 	.word	0x000000ff
        /*06ec*/ 	.word	0x00000000
        /*06f0*/ 	.short	0x010a
        /*06f2*/ 	.byte	0x04
	.zero		1


	//   ....[97]....
        /*06f4*/ 	.word	0x00003d30
        /*06f8*/ 	.word	0x000000ff
        /*06fc*/ 	.word	0x00000000
        /*0700*/ 	.short	0x010a
        /*0702*/ 	.byte	0x05
	.zero		1


	//   ....[98]....
        /*0704*/ 	.word	0x00003dc0
        /*0708*/ 	.word	0x000000ff
        /*070c*/ 	.word	0x00000000
        /*0710*/ 	.short	0x010a
        /*0712*/ 	.byte	0x05
	.zero		1


	//   ....[99]....
        /*0714*/ 	.word	0x00003e50
        /*0718*/ 	.word	0x000000ff
        /*071c*/ 	.word	0x00000000
        /*0720*/ 	.short	0x010a
        /*0722*/ 	.byte	0x05
	.zero		1


	//   ....[100]....
        /*0724*/ 	.word	0x00003ee0
        /*0728*/ 	.word	0x000000ff
        /*072c*/ 	.word	0x00000000
        /*0730*/ 	.short	0x010a
        /*0732*/ 	.byte	0x07
	.zero		1


	//   ....[101]....
        /*0734*/ 	.word	0x00004320
        /*0738*/ 	.word	0x00000000
        /*073c*/ 	.word	0x00000130
        /*0740*/ 	.short	0x010a
        /*0742*/ 	.byte	0xff
	.zero		1


	//   ....[102]....
        /*0744*/ 	.word	0x00004410
        /*0748*/ 	.word	0x00000000
        /*074c*/ 	.word	0x00000000
        /*0750*/ 	.short	0x0101
        /*0752*/ 	.byte	0xff
	.zero		1


	//   ....[103]....
        /*0754*/ 	.word	0x00004730
        /*0758*/ 	.word	0x000000ff
        /*075c*/ 	.word	0x00000128
        /*0760*/ 	.short	0x010a
        /*0762*/ 	.byte	0x06
	.zero		1


	//   ....[104]....
        /*0764*/ 	.word	0x000048b0
        /*0768*/ 	.word	0x000000ff
        /*076c*/ 	.word	0x00000118
        /*0770*/ 	.short	0x010a
        /*0772*/ 	.byte	0x06
	.zero		1


	//   ....[105]....
        /*0774*/ 	.word	0x00004be0
        /*0778*/ 	.word	0x000000ff
        /*077c*/ 	.word	0x00000110
        /*0780*/ 	.short	0x010b
        /*0782*/ 	.byte	0x06
	.zero		1


	//   ....[106]....
        /*0784*/ 	.word	0x00004c00
        /*0788*/ 	.word	0x000000ff
        /*078c*/ 	.word	0x00000000
        /*0790*/ 	.short	0x0101
        /*0792*/ 	.byte	0x25
	.zero		1


	//   ....[107]....
        /*0794*/ 	.word	0x00004c40
        /*0798*/ 	.word	0x00000000
        /*079c*/ 	.word	0x00000118
        /*07a0*/ 	.short	0x010a
        /*07a2*/ 	.byte	0xff
	.zero		1


	//   ....[108]....
        /*07a4*/ 	.word	0x00004fb0
        /*07a8*/ 	.word	0x00000000
        /*07ac*/ 	.word	0x00000130
        /*07b0*/ 	.short	0x010a
        /*07b2*/ 	.byte	0xff
	.zero		1


	//   ....[109]....
        /*07b4*/ 	.word	0x000050c0
        /*07b8*/ 	.word	0x00000000
        /*07bc*/ 	.word	0x00000000
        /*07c0*/ 	.short	0x0101
        /*07c2*/ 	.byte	0xff
	.zero		1


	//   ....[110]....
        /*07c4*/ 	.word	0x00005a60
        /*07c8*/ 	.word	0x000000ff
        /*07cc*/ 	.word	0x00000110
        /*07d0*/ 	.short	0x010a
        /*07d2*/ 	.byte	0x2b
	.zero		1


	//   ....[111]....
        /*07d4*/ 	.word	0x00005a70
        /*07d8*/ 	.word	0x00000094
        /*07dc*/ 	.word	0x00000150
        /*07e0*/ 	.short	0x010a
        /*07e2*/ 	.byte	0xff
	.zero		1


	//   ....[112]....
        /*07e4*/ 	.word	0x00005c00
        /*07e8*/ 	.word	0x000000ff
        /*07ec*/ 	.word	0x00000110
        /*07f0*/ 	.short	0x010a
        /*07f2*/ 	.byte	0x2b
	.zero		1


	//   ....[113]....
        /*07f4*/ 	.word	0x00005d00
        /*07f8*/ 	.word	0x000000ff
        /*07fc*/ 	.word	0x00000000
        /*0800*/ 	.short	0x0101
        /*0802*/ 	.byte	0x04
	.zero		1


	//   ....[114]....
        /*0804*/ 	.word	0x00005d60
        /*0808*/ 	.word	0x00000094
        /*080c*/ 	.word	0x00000150
        /*0810*/ 	.short	0x010a
        /*0812*/ 	.byte	0xff
	.zero		1


	//   ....[115]....
        /*0814*/ 	.word	0x000060d0
        /*0818*/ 	.word	0x000000ff
        /*081c*/ 	.word	0x00000000
        /*0820*/ 	.short	0x0101
        /*0822*/ 	.byte	0x05
	.zero		1


	//   ....[116]....
        /*0824*/ 	.word	0x000072c0
        /*0828*/ 	.word	0x00000003
        /*082c*/ 	.word	0x000001a0
        /*0830*/ 	.short	0x010a
        /*0832*/ 	.byte	0xff
	.zero		1


	//   ....[117]....
        /*0834*/ 	.word	0x00007320
        /*0838*/ 	.word	0x00000002
        /*083c*/ 	.word	0x00000088
        /*0840*/ 	.short	0x010a
        /*0842*/ 	.byte	0xff
	.zero		1


	//   ....[118]....
        /*0844*/ 	.word	0x00007380
        /*0848*/ 	.word	0x00000002
        /*084c*/ 	.word	0x00000088
        /*0850*/ 	.short	0x010a
        /*0852*/ 	.byte	0xff
	.zero		1


	//   ....[119]....
        /*0854*/ 	.word	0x000073d0
        /*0858*/ 	.word	0x00000002
        /*085c*/ 	.word	0x00000130
        /*0860*/ 	.short	0x010a
        /*0862*/ 	.byte	0xff
	.zero		1


	//   ....[120]....
        /*0864*/ 	.word	0x00007430
        /*0868*/ 	.word	0x00000000
        /*086c*/ 	.word	0x00000000
        /*0870*/ 	.short	0x010a
        /*0872*/ 	.byte	0xff
	.zero		1


	//   ....[121]....
        /*0874*/ 	.word	0x00007490
        /*0878*/ 	.word	0x00000000
        /*087c*/ 	.word	0x00000000
        /*0880*/ 	.short	0x010a
        /*0882*/ 	.byte	0xff
	.zero		1


	//   ....[122]....
        /*0884*/ 	.word	0x000074f0
        /*0888*/ 	.word	0x00000000
        /*088c*/ 	.word	0x00000000
        /*0890*/ 	.short	0x010a
        /*0892*/ 	.byte	0xff
	.zero		1


	//   ....[123]....
        /*0894*/ 	.word	0x00007550
        /*0898*/ 	.word	0x00000000
        /*089c*/ 	.word	0x00000000
        /*08a0*/ 	.short	0x010a
        /*08a2*/ 	.byte	0xff
	.zero		1


	//   ....[124]....
        /*08a4*/ 	.word	0x000075b0
        /*08a8*/ 	.word	0x00000000
        /*08ac*/ 	.word	0x00000000
        /*08b0*/ 	.short	0x010a
        /*08b2*/ 	.byte	0xff
	.zero		1


	//   ....[125]....
        /*08b4*/ 	.word	0x00007610
        /*08b8*/ 	.word	0x00000000
        /*08bc*/ 	.word	0x00000000
        /*08c0*/ 	.short	0x010a
        /*08c2*/ 	.byte	0xff
	.zero		1


	//   ....[126]....
        /*08c4*/ 	.word	0x00007670
        /*08c8*/ 	.word	0x00000000
        /*08cc*/ 	.word	0x00000000
        /*08d0*/ 	.short	0x010a
        /*08d2*/ 	.byte	0xff
	.zero		1


	//   ....[127]....
        /*08d4*/ 	.word	0x000076d0
        /*08d8*/ 	.word	0x00000000
        /*08dc*/ 	.word	0x00000000
        /*08e0*/ 	.short	0x010a
        /*08e2*/ 	.byte	0xff
	.zero		1


	//   ....[128]....
        /*08e4*/ 	.word	0x00007730
        /*08e8*/ 	.word	0x00000000
        /*08ec*/ 	.word	0x00000000
        /*08f0*/ 	.short	0x010a
        /*08f2*/ 	.byte	0xff
	.zero		1


	//   ....[129]....
        /*08f4*/ 	.word	0x00007790
        /*08f8*/ 	.word	0x00000000
        /*08fc*/ 	.word	0x00000000
        /*0900*/ 	.short	0x010a
        /*0902*/ 	.byte	0xff
	.zero		1


	//   ....[130]....
        /*0904*/ 	.word	0x000077f0
        /*0908*/ 	.word	0x00000000
        /*090c*/ 	.word	0x00000000
        /*0910*/ 	.short	0x010a
        /*0912*/ 	.byte	0xff
	.zero		1


	//   ....[131]....
        /*0914*/ 	.word	0x00007850
        /*0918*/ 	.word	0x00000000
        /*091c*/ 	.word	0x00000000
        /*0920*/ 	.short	0x010a
        /*0922*/ 	.byte	0xff
	.zero		1


	//   ....[132]....
        /*0924*/ 	.word	0x000078b0
        /*0928*/ 	.word	0x00000000
        /*092c*/ 	.word	0x00000000
        /*0930*/ 	.short	0x010a
        /*0932*/ 	.byte	0xff
	.zero		1


	//   ....[133]....
        /*0934*/ 	.word	0x00007910
        /*0938*/ 	.word	0x00000000
        /*093c*/ 	.word	0x00000000
        /*0940*/ 	.short	0x010a
        /*0942*/ 	.byte	0xff
	.zero		1


	//   ....[134]....
        /*0944*/ 	.word	0x00007970
        /*0948*/ 	.word	0x00000000
        /*094c*/ 	.word	0x00000000
        /*0950*/ 	.short	0x010a
        /*0952*/ 	.byte	0xff
	.zero		1


	//   ....[135]....
        /*0954*/ 	.word	0x000079d0
        /*0958*/ 	.word	0x00000000
        /*095c*/ 	.word	0x00000000
        /*0960*/ 	.short	0x010a
        /*0962*/ 	.byte	0xff
	.zero		1


	//   ....[136]....
        /*0964*/ 	.word	0x00007a20
        /*0968*/ 	.word	0x00000000
        /*096c*/ 	.word	0x00000190
        /*0970*/ 	.short	0x010a
        /*0972*/ 	.byte	0xff
	.zero		1


	//   ....[137]....
        /*0974*/ 	.word	0x00007a80
        /*0978*/ 	.word	0x00000000
        /*097c*/ 	.word	0x00000140
        /*0980*/ 	.short	0x010a
        /*0982*/ 	.byte	0xff
	.zero		1


	//   ....[138]....
        /*0984*/ 	.word	0x00007ad0
        /*0988*/ 	.word	0x00000000
        /*098c*/ 	.word	0x00000130
        /*0990*/ 	.short	0x010a
        /*0992*/ 	.byte	0xff
	.zero		1


	//   ....[139]....
        /*0994*/ 	.word	0x00007b30
        /*0998*/ 	.word	0x00000000
        /*099c*/ 	.word	0x00000140
        /*09a0*/ 	.short	0x010a
        /*09a2*/ 	.byte	0xff
	.zero		1


	//   ....[140]....
        /*09a4*/ 	.word	0x00007b80
        /*09a8*/ 	.word	0x00000000
        /*09ac*/ 	.word	0x00000130
        /*09b0*/ 	.short	0x010a
        /*09b2*/ 	.byte	0xff
	.zero		1


	//   ....[141]....
        /*09b4*/ 	.word	0x00007be0
        /*09b8*/ 	.word	0x00000003
        /*09bc*/ 	.word	0x00000170
        /*09c0*/ 	.short	0x010a
        /*09c2*/ 	.byte	0xff
	.zero		1


	//   ....[142]....
        /*09c4*/ 	.word	0x00007c40
        /*09c8*/ 	.word	0x00000000
        /*09cc*/ 	.word	0x00000000
        /*09d0*/ 	.short	0x010a
        /*09d2*/ 	.byte	0xff
	.zero		1


	//   ....[143]....
        /*09d4*/ 	.word	0x00007ca0
        /*09d8*/ 	.word	0x00000000
        /*09dc*/ 	.word	0x00000000
        /*09e0*/ 	.short	0x010a
        /*09e2*/ 	.byte	0xff
	.zero		1


	//   ....[144]....
        /*09e4*/ 	.word	0x00007d00
        /*09e8*/ 	.word	0x00000000
        /*09ec*/ 	.word	0x00000000
        /*09f0*/ 	.short	0x010a
        /*09f2*/ 	.byte	0xff
	.zero		1


	//   ....[145]....
        /*09f4*/ 	.word	0x00007d60
        /*09f8*/ 	.word	0x00000000
        /*09fc*/ 	.word	0x00000000
        /*0a00*/ 	.short	0x010a
        /*0a02*/ 	.byte	0xff
	.zero		1


	//   ....[146]....
        /*0a04*/ 	.word	0x00007dc0
        /*0a08*/ 	.word	0x00000000
        /*0a0c*/ 	.word	0x00000000
        /*0a10*/ 	.short	0x010a
        /*0a12*/ 	.byte	0xff
	.zero		1


	//   ....[147]....
        /*0a14*/ 	.word	0x00007e10
        /*0a18*/ 	.word	0x00000000
        /*0a1c*/ 	.word	0x00000130
        /*0a20*/ 	.short	0x010a
        /*0a22*/ 	.byte	0xff
	.zero		1


	//   ....[148]....
        /*0a24*/ 	.word	0x00007e70
        /*0a28*/ 	.word	0x00000000
        /*0a2c*/ 	.word	0x00000128
        /*0a30*/ 	.short	0x010a
        /*0a32*/ 	.byte	0xff
	.zero		1


	//   ....[149]....
        /*0a34*/ 	.word	0x00007ed0
        /*0a38*/ 	.word	0x00000003
        /*0a3c*/ 	.word	0x00000118
        /*0a40*/ 	.short	0x010a
        /*0a42*/ 	.byte	0xff
	.zero		1


	//   ....[150]....
        /*0a44*/ 	.word	0x00007f20
        /*0a48*/ 	.word	0x00000000
        /*0a4c*/ 	.word	0x00000130
        /*0a50*/ 	.short	0x010a
        /*0a52*/ 	.byte	0xff
	.zero		1


	//   ....[151]....
        /*0a54*/ 	.word	0x00007f80
        /*0a58*/ 	.word	0x00000000
        /*0a5c*/ 	.word	0x00000110
        /*0a60*/ 	.short	0x010a
        /*0a62*/ 	.byte	0xff
	.zero		1


	//   ....[152]....
        /*0a64*/ 	.word	0x00007fd0
        /*0a68*/ 	.word	0x00000094
        /*0a6c*/ 	.word	0x00000150
        /*0a70*/ 	.short	0x010a
        /*0a72*/ 	.byte	0xff
	.zero		1


	//----- nvinfo : EIATTR_NUM_MBARRIERS
	.align		4
.L_47:
        /*0a74*/ 	.byte	0x03, 0x38
        /*0a76*/ 	.short	0x0036


	//----- nvinfo : EIATTR_EXIT_INSTR_OFFSETS
	.align		4
        /*0a78*/ 	.byte	0x04, 0x1c
        /*0a7a*/ 	.short	(.L_49 - .L_48)


	//   ....[0]....
.L_48:
        /*0a7c*/ 	.word	0x00002dd0


	//   ....[1]....
        /*0a80*/ 	.word	0x000032c0


	//   ....[2]....
        /*0a84*/ 	.word	0x00003320


	//   ....[3]....
        /*0a88*/ 	.word	0x00004140


	//   ....[4]....
        /*0a8c*/ 	.word	0x00004c70


	//   ....[5]....
        /*0a90*/ 	.word	0x00004cb0


	//   ....[6]....
        /*0a94*/ 	.word	0x000072b0


	//----- nvinfo : EIATTR_MAX_THREADS
	.align		4
.L_49:
        /*0a98*/ 	.byte	0x04, 0x05
        /*0a9a*/ 	.short	(.L_51 - .L_50)
.L_50:
        /*0a9c*/ 	.word	0x00000100
        /*0aa0*/ 	.word	0x00000001
        /*0aa4*/ 	.word	0x00000001


	//----- nvinfo : EIATTR_CRS_STACK_SIZE
	.align		4
.L_51:
        /*0aa8*/ 	.byte	0x04, 0x1e
        /*0aaa*/ 	.short	(.L_53 - .L_52)
.L_52:
        /*0aac*/ 	.word	0x00000000


	//----- nvinfo : EIATTR_CBANK_PARAM_SIZE
	.align		4
.L_53:
        /*0ab0*/ 	.byte	0x03, 0x19
        /*0ab2*/ 	.short	0x0800


	//----- nvinfo : EIATTR_PARAM_CBANK
	.align		4
        /*0ab4*/ 	.byte	0x04, 0x0a
        /*0ab6*/ 	.short	(.L_55 - .L_54)
	.align		4
.L_54:
        /*0ab8*/ 	.word	index@(.nv.constant0._ZN7cutlass13device_kernelINS_4gemm6kernel13GemmUniversalIN4cute5tupleIJiiiiEEENS1_10collective13CollectiveMmaINS1_35MainloopSm100TmaUmmaWarpSpecializedILi17ELi2ELi4ENS5_IJNS4_1CILi1EEESB_SB_EEEEENS5_IJNSA_ILi128EEENSA_ILi64EEESF_EEEaNS5_IJlSB_lEEEaSH_NS4_8TiledMMAINS4_8MMA_AtomIJNS4_15SM100_MMA_S8_SSIaaiLi128ELi64ELNS4_4UMMA5MajorE0ELSM_0ELNSL_8SaturateE0EEEEEENS4_6LayoutISC_NS5_IJNSA_ILi0EEESR_SR_EEEEENS5_IJNS4_10UnderscoreESU_SU_EEEEENS4_13SM90_TMA_LOADENS4_14ComposedLayoutINS4_7SwizzleILi2ELi4ELi3EEENS4_18smem_ptr_flag_bitsILi8EEENSQ_INS5_IJNSA_ILi8EEESF_EEENS5_IJSF_SB_EEEEEEEvNS4_8identityESX_S17_vS18_EENS_8epilogue10collective18CollectiveEpilogueINS1A_23Sm100TmaWarpSpecializedILi1ELi1ELi64ELb0ELb0EEEJSG_NS5_IJNSQ_ISE_SB_EENSQ_ISF_SB_EEEEEaSH_aSH_NS1A_6fusion15FusionCallbacksIS1E_NS1I_17LinearCombinationIaiaiLNS_15FloatRoundStyleE2EEESG_S1H_JEEENS4_5SM1004TMEM4LOAD26SM100_TMEM_LOAD_32dp32b64xESX_S17_NS4_39AutoVectorizingCopyWithAssumedAlignmentILi128EEENS4_14SM90_TMA_STOREES17_S1T_S1T_EEEvvEEEEvNT_6ParamsE)
        /*0abc*/ 	.short	0x0380
        /*0abe*/ 	.short	0x0800


	//----- nvinfo : EIATTR_SW_WAR
	.align		4
.L_55:
        /*0ac0*/ 	.byte	0x04, 0x36
        /*0ac2*/ 	.short	(.L_57 - .L_56)
.L_56:
        /*0ac4*/ 	.word	0x00000008
.L_57:


//--------------------- .nv.callgraph             --------------------------
	.section	.nv.callgraph,"",@"SHT_CUDA_CALLGRAPH"
	.align	4
	.sectionentsize	8
	.align		4
        /*0000*/ 	.word	0x00000000
	.align		4
        /*0004*/ 	.word	0xffffffff
	.align		4
        /*0008*/ 	.word	index@(_ZN7cutlass13device_kernelINS_4gemm6kernel13GemmUniversalIN4cute5tupleIJiiiiEEENS1_10collective13CollectiveMmaINS1_35MainloopSm100TmaUmmaWarpSpecializedILi17ELi2ELi4ENS5_IJNS4_1CILi1EEESB_SB_EEEEENS5_IJNSA_ILi128EEENSA_ILi64EEESF_EEEaNS5_IJlSB_lEEEaSH_NS4_8TiledMMAINS4_8MMA_AtomIJNS4_15SM100_MMA_S8_SSIaaiLi128ELi64ELNS4_4UMMA5MajorE0ELSM_0ELNSL_8SaturateE0EEEEEENS4_6LayoutISC_NS5_IJNSA_ILi0EEESR_SR_EEEEENS5_IJNS4_10UnderscoreESU_SU_EEEEENS4_13SM90_TMA_LOADENS4_14ComposedLayoutINS4_7SwizzleILi2ELi4ELi3EEENS4_18smem_ptr_flag_bitsILi8EEENSQ_INS5_IJNSA_ILi8EEESF_EEENS5_IJSF_SB_EEEEEEEvNS4_8identityESX_S17_vS18_EENS_8epilogue10collective18CollectiveEpilogueINS1A_23Sm100TmaWarpSpecializedILi1ELi1ELi64ELb0ELb0EEEJSG_NS5_IJNSQ_ISE_SB_EENSQ_ISF_SB_EEEEEaSH_aSH_NS1A_6fusion15FusionCallbacksIS1E_NS1I_17LinearCombinationIaiaiLNS_15FloatRoundStyleE2EEESG_S1H_JEEENS4_5SM1004TMEM4LOAD26SM100_TMEM_LOAD_32dp32b64xESX_S17_NS4_39AutoVectorizingCopyWithAssumedAlignmentILi128EEENS4_14SM90_TMA_STOREES17_S1T_S1T_EEEvvEEEEvNT_6ParamsE)
	.align		4
        /*000c*/ 	.word	index@(__assertfail)
	.align		4
        /*0010*/ 	.word	0x00000000
	.align		4
        /*0014*/ 	.word	0xfffffffe
	.align		4
        /*0018*/ 	.word	0x00000000
	.align		4
        /*001c*/ 	.word	0xfffffffd
	.align		4
        /*0020*/ 	.word	0x00000000
	.align		4
        /*0024*/ 	.word	0xfffffffc


//--------------------- .nv.constant4             --------------------------
	.section	.nv.constant4,"a",@progbits
	.align	8
	.align		8
.nv.constant4:
        /*0000*/ 	.dword	__assertfail
	.align		8
        /*0008*/ 	.dword	__unnamed_1
	.align		8
        /*0010*/ 	.dword	__unnamed_2
	.align		8
        /*0018*/ 	.dword	_ZN40_INTERNAL_482ce7b2_4_k_cu_28fafa7d_326214cuda3std3__45__cpo5beginE
	.align		8
        /*0020*/ 	.dword	_ZN40_INTERNAL_482ce7b2_4_k_cu_28fafa7d_326214cuda3std3__45__cpo3endE
	.align		8
        /*0028*/ 	.dword	_ZN40_INTERNAL_482ce7b2_4_k_cu_28fafa7d_326214cuda3std3__45__cpo6cbeginE
	.align		8
        /*0030*/ 	.dword	_ZN40_INTERNAL_482ce7b2_4_k_cu_28fafa7d_326214cuda3std3__45__cpo4cendE
	.align		8
        /*0038*/ 	.dword	_ZN40_INTERNAL_482ce7b2_4_k_cu_28fafa7d_326214cuda3std3__442_GLOBAL__N__482ce7b2_4_k_cu_28fafa7d_326216ignoreE
	.align		8
        /*0040*/ 	.dword	_ZN40_INTERNAL_482ce7b2_4_k_cu_28fafa7d_326214cuda3std3__419piecewise_constructE
	.align		8
        /*0048*/ 	.dword	_ZN40_INTERNAL_482ce7b2_4_k_cu_28fafa7d_326214cuda3std3__48in_placeE
	.align		8
        /*0050*/ 	.dword	_ZN40_INTERNAL_482ce7b2_4_k_cu_28fafa7d_326214cuda3std6ranges3__45__cpo4swapE
	.align		8
        /*0058*/ 	.dword	_ZN40_INTERNAL_482ce7b2_4_k_cu_28fafa7d_326214cuda3std6ranges3__45__cpo9iter_moveE
	.align		8
        /*0060*/ 	.dword	_ZN40_INTERNAL_482ce7b2_4_k_cu_28fafa7d_326214cute7productE
	.align		8
        /*0068*/ 	.dword	_ZN40_INTERNAL_482ce7b2_4_k_cu_28fafa7d_326214cute1_E
	.align		8
        /*0070*/ 	.dword	$str$25
	.align		8
        /*0078*/ 	.dword	$str$26
	.align		8
        /*0080*/ 	.dword	$str$27
	.align		8
        /*0088*/ 	.dword	$str$28


//--------------------- .text._ZN7cutlass13device_kernelINS_4gemm6kernel13GemmUniversalIN4cute5tupleIJiiiiEEENS1_10collective13CollectiveMmaINS1_35MainloopSm100TmaUmmaWarpSpecializedILi17ELi2ELi4ENS5_IJNS4_1CILi1EEESB_SB_EEEEENS5_IJNSA_ILi128EEENSA_ILi64EEESF_EEEaNS5_IJlSB_lEEEaSH_NS4_8TiledMMAINS4_8MMA_AtomIJNS4_15SM100_MMA_S8_SSIaaiLi128ELi64ELNS4_4UMMA5MajorE0ELSM_0ELNSL_8SaturateE0EEEEEENS4_6LayoutISC_NS5_IJNSA_ILi0EEESR_SR_EEEEENS5_IJNS4_10UnderscoreESU_SU_EEEEENS4_13SM90_TMA_LOADENS4_14ComposedLayoutINS4_7SwizzleILi2ELi4ELi3EEENS4_18smem_ptr_flag_bitsILi8EEENSQ_INS5_IJNSA_ILi8EEESF_EEENS5_IJSF_SB_EEEEEEEvNS4_8identityESX_S17_vS18_EENS_8epilogue10collective18CollectiveEpilogueINS1A_23Sm100TmaWarpSpecializedILi1ELi1ELi64ELb0ELb0EEEJSG_NS5_IJNSQ_ISE_SB_EENSQ_ISF_SB_EEEEEaSH_aSH_NS1A_6fusion15FusionCallbacksIS1E_NS1I_17LinearCombinationIaiaiLNS_15FloatRoundStyleE2EEESG_S1H_JEEENS4_5SM1004TMEM4LOAD26SM100_TMEM_LOAD_32dp32b64xESX_S17_NS4_39AutoVectorizingCopyWithAssumedAlignmentILi128EEENS4_14SM90_TMA_STOREES17_S1T_S1T_EEEvvEEEEvNT_6ParamsE --------------------------
	.section	.text._ZN7cutlass13device_kernelINS_4gemm6kernel13GemmUniversalIN4cute5tupleIJiiiiEEENS1_10collective13CollectiveMmaINS1_35MainloopSm100TmaUmmaWarpSpecializedILi17ELi2ELi4ENS5_IJNS4_1CILi1EEESB_SB_EEEEENS5_IJNSA_ILi128EEENSA_ILi64EEESF_EEEaNS5_IJlSB_lEEEaSH_NS4_8TiledMMAINS4_8MMA_AtomIJNS4_15SM100_MMA_S8_SSIaaiLi128ELi64ELNS4_4UMMA5MajorE0ELSM_0ELNSL_8SaturateE0EEEEEENS4_6LayoutISC_NS5_IJNSA_ILi0EEESR_SR_EEEEENS5_IJNS4_10UnderscoreESU_SU_EEEEENS4_13SM90_TMA_LOADENS4_14ComposedLayoutINS4_7SwizzleILi2ELi4ELi3EEENS4_18smem_ptr_flag_bitsILi8EEENSQ_INS5_IJNSA_ILi8EEESF_EEENS5_IJSF_SB_EEEEEEEvNS4_8identityESX_S17_vS18_EENS_8epilogue10collective18CollectiveEpilogueINS1A_23Sm100TmaWarpSpecializedILi1ELi1ELi64ELb0ELb0EEEJSG_NS5_IJNSQ_ISE_SB_EENSQ_ISF_SB_EEEEEaSH_aSH_NS1A_6fusion15FusionCallbacksIS1E_NS1I_17LinearCombinationIaiaiLNS_15FloatRoundStyleE2EEESG_S1H_JEEENS4_5SM1004TMEM4LOAD26SM100_TMEM_LOAD_32dp32b64xESX_S17_NS4_39AutoVectorizingCopyWithAssumedAlignmentILi128EEENS4_14SM90_TMA_STOREES17_S1T_S1T_EEEvvEEEEvNT_6ParamsE,"ax",@progbits
	.align	128
.text._ZN7cutlass13device_kernelINS_4gemm6kernel13GemmUniversalIN4cute5tupleIJiiiiEEENS1_10collective13CollectiveMmaINS1_35MainloopSm100TmaUmmaWarpSpecializedILi17ELi2ELi4ENS5_IJNS4_1CILi1EEESB_SB_EEEEENS5_IJNSA_ILi128EEENSA_ILi64EEESF_EEEaNS5_IJlSB_lEEEaSH_NS4_8TiledMMAINS4_8MMA_AtomIJNS4_15SM100_MMA_S8_SSIaaiLi128ELi64ELNS4_4UMMA5MajorE0ELSM_0ELNSL_8SaturateE0EEEEEENS4_6LayoutISC_NS5_IJNSA_ILi0EEESR_SR_EEEEENS5_IJNS4_10UnderscoreESU_SU_EEEEENS4_13SM90_TMA_LOADENS4_14ComposedLayoutINS4_7SwizzleILi2ELi4ELi3EEENS4_18smem_ptr_flag_bitsILi8EEENSQ_INS5_IJNSA_ILi8EEESF_EEENS5_IJSF_SB_EEEEEEEvNS4_8identityESX_S17_vS18_EENS_8epilogue10collective18CollectiveEpilogueINS1A_23Sm100TmaWarpSpecializedILi1ELi1ELi64ELb0ELb0EEEJSG_NS5_IJNSQ_ISE_SB_EENSQ_ISF_SB_EEEEEaSH_aSH_NS1A_6fusion15FusionCallbacksIS1E_NS1I_17LinearCombinationIaiaiLNS_15FloatRoundStyleE2EEESG_S1H_JEEENS4_5SM1004TMEM4LOAD26SM100_TMEM_LOAD_32dp32b64xESX_S17_NS4_39AutoVectorizingCopyWithAssumedAlignmentILi128EEENS4_14SM90_TMA_STOREES17_S1T_S1T_EEEvvEEEEvNT_6ParamsE:
        .type           _ZN7cutlass13device_kernelINS_4gemm6kernel13GemmUniversalIN4cute5tupleIJiiiiEEENS1_10collective13CollectiveMmaINS1_35MainloopSm100TmaUmmaWarpSpecializedILi17ELi2ELi4ENS5_IJNS4_1CILi1EEESB_SB_EEEEENS5_IJNSA_ILi128EEENSA_ILi64EEESF_EEEaNS5_IJlSB_lEEEaSH_NS4_8TiledMMAINS4_8MMA_AtomIJNS4_15SM100_MMA_S8_SSIaaiLi128ELi64ELNS4_4UMMA5MajorE0ELSM_0ELNSL_8SaturateE0EEEEEENS4_6LayoutISC_NS5_IJNSA_ILi0EEESR_SR_EEEEENS5_IJNS4_10UnderscoreESU_SU_EEEEENS4_13SM90_TMA_LOADENS4_14ComposedLayoutINS4_7SwizzleILi2ELi4ELi3EEENS4_18smem_ptr_flag_bitsILi8EEENSQ_INS5_IJNSA_ILi8EEESF_EEENS5_IJSF_SB_EEEEEEEvNS4_8identityESX_S17_vS18_EENS_8epilogue10collective18CollectiveEpilogueINS1A_23Sm100TmaWarpSpecializedILi1ELi1ELi64ELb0ELb0EEEJSG_NS5_IJNSQ_ISE_SB_EENSQ_ISF_SB_EEEEEaSH_aSH_NS1A_6fusion15FusionCallbacksIS1E_NS1I_17LinearCombinationIaiaiLNS_15FloatRoundStyleE2EEESG_S1H_JEEENS4_5SM1004TMEM4LOAD26SM100_TMEM_LOAD_32dp32b64xESX_S17_NS4_39AutoVectorizingCopyWithAssumedAlignmentILi128EEENS4_14SM90_TMA_STOREES17_S1T_S1T_EEEvvEEEEvNT_6ParamsE,@function
        .size           _ZN7cutlass13device_kernelINS_4gemm6kernel13GemmUniversalIN4cute5tupleIJiiiiEEENS1_10collective13CollectiveMmaINS1_35MainloopSm100TmaUmmaWarpSpecializedILi17ELi2ELi4ENS5_IJNS4_1CILi1EEESB_SB_EEEEENS5_IJNSA_ILi128EEENSA_ILi64EEESF_EEEaNS5_IJlSB_lEEEaSH_NS4_8TiledMMAINS4_8MMA_AtomIJNS4_15SM100_MMA_S8_SSIaaiLi128ELi64ELNS4_4UMMA5MajorE0ELSM_0ELNSL_8SaturateE0EEEEEENS4_6LayoutISC_NS5_IJNSA_ILi0EEESR_SR_EEEEENS5_IJNS4_10UnderscoreESU_SU_EEEEENS4_13SM90_TMA_LOADENS4_14ComposedLayoutINS4_7SwizzleILi2ELi4ELi3EEENS4_18smem_ptr_flag_bitsILi8EEENSQ_INS5_IJNSA_ILi8EEESF_EEENS5_IJSF_SB_EEEEEEEvNS4_8identityESX_S17_vS18_EENS_8epilogue10collective18CollectiveEpilogueINS1A_23Sm100TmaWarpSpecializedILi1ELi1ELi64ELb0ELb0EEEJSG_NS5_IJNSQ_ISE_SB_EENSQ_ISF_SB_EEEEEaSH_aSH_NS1A_6fusion15FusionCallbacksIS1E_NS1I_17LinearCombinationIaiaiLNS_15FloatRoundStyleE2EEESG_S1H_JEEENS4_5SM1004TMEM4LOAD26SM100_TMEM_LOAD_32dp32b64xESX_S17_NS4_39AutoVectorizingCopyWithAssumedAlignmentILi128EEENS4_14SM90_TMA_STOREES17_S1T_S1T_EEEvvEEEEvNT_6ParamsE,(.L_x_168 - _ZN7cutlass13device_kernelINS_4gemm6kernel13GemmUniversalIN4cute5tupleIJiiiiEEENS1_10collective13CollectiveMmaINS1_35MainloopSm100TmaUmmaWarpSpecializedILi17ELi2ELi4ENS5_IJNS4_1CILi1EEESB_SB_EEEEENS5_IJNSA_ILi128EEENSA_ILi64EEESF_EEEaNS5_IJlSB_lEEEaSH_NS4_8TiledMMAINS4_8MMA_AtomIJNS4_15SM100_MMA_S8_SSIaaiLi128ELi64ELNS4_4UMMA5MajorE0ELSM_0ELNSL_8SaturateE0EEEEEENS4_6LayoutISC_NS5_IJNSA_ILi0EEESR_SR_EEEEENS5_IJNS4_10UnderscoreESU_SU_EEEEENS4_13SM90_TMA_LOADENS4_14ComposedLayoutINS4_7SwizzleILi2ELi4ELi3EEENS4_18smem_ptr_flag_bitsILi8EEENSQ_INS5_IJNSA_ILi8EEESF_EEENS5_IJSF_SB_EEEEEEEvNS4_8identityESX_S17_vS18_EENS_8epilogue10collective18CollectiveEpilogueINS1A_23Sm100TmaWarpSpecializedILi1ELi1ELi64ELb0ELb0EEEJSG_NS5_IJNSQ_ISE_SB_EENSQ_ISF_SB_EEEEEaSH_aSH_NS1A_6fusion15FusionCallbacksIS1E_NS1I_17LinearCombinationIaiaiLNS_15FloatRoundStyleE2EEESG_S1H_JEEENS4_5SM1004TMEM4LOAD26SM100_TMEM_LOAD_32dp32b64xESX_S17_NS4_39AutoVectorizingCopyWithAssumedAlignmentILi128EEENS4_14SM90_TMA_STOREES17_S1T_S1T_EEEvvEEEEvNT_6ParamsE)
        .other          _ZN7cutlass13device_kernelINS_4gemm6kernel13GemmUniversalIN4cute5tupleIJiiiiEEENS1_10collective13CollectiveMmaINS1_35MainloopSm100TmaUmmaWarpSpecializedILi17ELi2ELi4ENS5_IJNS4_1CILi1EEESB_SB_EEEEENS5_IJNSA_ILi128EEENSA_ILi64EEESF_EEEaNS5_IJlSB_lEEEaSH_NS4_8TiledMMAINS4_8MMA_AtomIJNS4_15SM100_MMA_S8_SSIaaiLi128ELi64ELNS4_4UMMA5MajorE0ELSM_0ELNSL_8SaturateE0EEEEEENS4_6LayoutISC_NS5_IJNSA_ILi0EEESR_SR_EEEEENS5_IJNS4_10UnderscoreESU_SU_EEEEENS4_13SM90_TMA_LOADENS4_14ComposedLayoutINS4_7SwizzleILi2ELi4ELi3EEENS4_18smem_ptr_flag_bitsILi8EEENSQ_INS5_IJNSA_ILi8EEESF_EEENS5_IJSF_SB_EEEEEEEvNS4_8identityESX_S17_vS18_EENS_8epilogue10collective18CollectiveEpilogueINS1A_23Sm100TmaWarpSpecializedILi1ELi1ELi64ELb0ELb0EEEJSG_NS5_IJNSQ_ISE_SB_EENSQ_ISF_SB_EEEEEaSH_aSH_NS1A_6fusion15FusionCallbacksIS1E_NS1I_17LinearCombinationIaiaiLNS_15FloatRoundStyleE2EEESG_S1H_JEEENS4_5SM1004TMEM4LOAD26SM100_TMEM_LOAD_32dp32b64xESX_S17_NS4_39AutoVectorizingCopyWithAssumedAlignmentILi128EEENS4_14SM90_TMA_STOREES17_S1T_S1T_EEEvvEEEEvNT_6ParamsE,@"STO_CUDA_ENTRY STV_DEFAULT"
_ZN7cutlass13device_kernelINS_4gemm6kernel13GemmUniversalIN4cute5tupleIJiiiiEEENS1_10collective13CollectiveMmaINS1_35MainloopSm100TmaUmmaWarpSpecializedILi17ELi2ELi4ENS5_IJNS4_1CILi1EEESB_SB_EEEEENS5_IJNSA_ILi128EEENSA_ILi64EEESF_EEEaNS5_IJlSB_lEEEaSH_NS4_8TiledMMAINS4_8MMA_AtomIJNS4_15SM100_MMA_S8_SSIaaiLi128ELi64ELNS4_4UMMA5MajorE0ELSM_0ELNSL_8SaturateE0EEEEEENS4_6LayoutISC_NS5_IJNSA_ILi0EEESR_SR_EEEEENS5_IJNS4_10UnderscoreESU_SU_EEEEENS4_13SM90_TMA_LOADENS4_14ComposedLayoutINS4_7SwizzleILi2ELi4ELi3EEENS4_18smem_ptr_flag_bitsILi8EEENSQ_INS5_IJNSA_ILi8EEESF_EEENS5_IJSF_SB_EEEEEEEvNS4_8identityESX_S17_vS18_EENS_8epilogue10collective18CollectiveEpilogueINS1A_23Sm100TmaWarpSpecializedILi1ELi1ELi64ELb0ELb0EEEJSG_NS5_IJNSQ_ISE_SB_EENSQ_ISF_SB_EEEEEaSH_aSH_NS1A_6fusion15FusionCallbacksIS1E_NS1I_17LinearCombinationIaiaiLNS_15FloatRoundStyleE2EEESG_S1H_JEEENS4_5SM1004TMEM4LOAD26SM100_TMEM_LOAD_32dp32b64xESX_S17_NS4_39AutoVectorizingCopyWithAssumedAlignmentILi128EEENS4_14SM90_TMA_STOREES17_S1T_S1T_EEEvvEEEEvNT_6ParamsE:
[----:B------:R-:W1:Y:S01]  /*0000*/  LDC R1, c[0x0][0x37c] ;  /* 0x0000df00ff017b82 */ /* 0x000e620000000800 */
[----:B------:R-:W2:Y:S01]  /*0010*/  S2R R176, SR_TID.X ;  /* 0x0000000000b07919 */ /* 0x000ea20000002100 */
[----:B------:R-:W3:Y:S01]  /*0020*/  LDCU.64 UR4, c[0x0][0x890] ;  /* 0x00011200ff0477ac */ /* 0x000ee20008000a00 */
[----:B------:R-:W-:Y:S02]  /*0030*/  PRMT R168, RZ, 0x7610, R168 ;  /* 0x00007610ffa87816 */ /* 0x000fe400000000a8 */
[----:B------:R-:W-:Y:S01]  /*0040*/  ELECT P5, URZ, PT ;  /* 0x0000000000ff782f */ /* 0x000fe200038a0000 */
[----:B------:R-:W4:Y:S01]  /*0050*/  LDCU.64 UR40, c[0x0][0x358] ;  /* 0x00006b00ff2877ac */ /* 0x000f220008000a00 */
[----:B---3--:R-:W-:-:S04]  /*0060*/  UISETP.NE.U32.AND UP0, UPT, UR4, URZ, UPT ;  /* 0x000000ff0400728c */ /* 0x008fc8000bf05070 */
[----:B------:R-:W-:Y:S01]  /*0070*/  UISETP.NE.AND.EX UP0, UPT, UR5, URZ, UPT, UP0 ;  /* 0x000000ff0500728c */ /* 0x000fe2000bf05300 */
[----:B--2---:R-:W-:-:S05]  /*0080*/  SHF.R.U32.HI R181, RZ, 0x5, R176 ;  /* 0x00000005ffb57819 */ /* 0x004fca00000116b0 */
[----:B------:R-:W2:Y:S02]  /*0090*/  SHFL.IDX PT, R0, R181, RZ, 0x1f ;  /* 0x00001fffb5007589 */ /* 0x000ea400000e0000 */
[----:B--2---:R-:W-:Y:S01]  /*00a0*/  R2UR UR8, R0 ;  /* 0x00000000000872ca */ /* 0x004fe200000e0000 */
[----:B-1--4-:R-:W-:-:S14]  /*00b0*/  BRA.U UP0, `(.L_x_0) ;  /* 0x00000001002c7547 */ /* 0x012fdc000b800000 */
[----:B------:R-:W1:Y:S02]  /*00c0*/  LDCU.64 UR6, c[0x0][0x888] ;  /* 0x00011100ff0677ac */ /* 0x000e640008000a00 */
[----:B-1----:R-:W-:-:S04]  /*00d0*/  UISETP.NE.U32.AND UP0, UPT, UR6, URZ, UPT ;  /* 0x000000ff0600728c */ /* 0x002fc8000bf05070 */
[----:B------:R-:W-:-:S09]  /*00e0*/  UISETP.NE.AND.EX UP0, UPT, UR7, URZ, UPT, UP0 ;  /* 0x000000ff0700728c */ /* 0x000fd2000bf05300 */
[----:B------:R-:W-:Y:S05]  /*00f0*/  BRA.U !UP0, `(.L_x_1) ;  /* 0x0000000108107547 */ /* 0x000fea000b800000 */
[----:B------:R-:W1:Y:S02]  /*0100*/  LDC.64 R80, c[0x0][0x888] ;  /* 0x00022200ff507b82 */ /* 0x000e640000000a00 */
[----:B-1----:R1:W5:Y:S01]  /*0110*/  LDG.E R80, desc[UR40][R80.64] ;  /* 0x0000002850507981 */ /* 0x002362000c1e1900 */
[----:B------:R-:W-:Y:S01]  /*0120*/  HFMA2 R168, -RZ, RZ, 0, 5.9604644775390625e-08 ;  /* 0x00000001ffa87431 */ /* 0x000fe200000001ff */
[----:B------:R-:W-:Y:S05]  /*0130*/  BRA `(.L_x_0) ;  /* 0x00000000000c7947 */ /* 0x000fea0003800000 */
.L_x_1:
[----:B------:R-:W1:Y:S01]  /*0140*/  LDCU UR6, c[0x0][0x880] ;  /* 0x00011000ff0677ac */ /* 0x000e620008000800 */
[----:B------:R-:W-:Y:S01]  /*0150*/  HFMA2 R168, -RZ, RZ, 0, 5.9604644775390625e-08 ;  /* 0x00000001ffa87431 */ /* 0x000fe200000001ff */
[----:B-1----:R-:W-:-:S07]  /*0160*/  MOV R80, UR6 ;  /* 0x0000000600507c02 */ /* 0x002fce0008000f00 */
.L_x_0:
[----:B------:R-:W2:Y:S02]  /*0170*/  LDCU.64 UR6, c[0x0][0x8b0] ;  /* 0x00011600ff0677ac */ /* 0x000ea40008000a00 */
[----:B--2---:R-:W-:-:S04]  /*0180*/  UISETP.NE.U32.AND UP0, UPT, UR6, URZ, UPT ;  /* 0x000000ff0600728c */ /* 0x004fc8000bf05070 */
[----:B------:R-:W-:-:S09]  /*0190*/  UISETP.NE.AND.EX UP0, UPT, UR7, URZ, UPT, UP0 ;  /* 0x000000ff0700728c */ /* 0x000fd2000bf05300 */
[----:B------:R-:W-:Y:S05]  /*01a0*/  BRA.U UP0, `(.L_x_2) ;  /* 0x0000000100247547 */ /* 0x000fea000b800000 */
[----:B------:R-:W2:Y:S02]  /*01b0*/  LDCU.64 UR6, c[0x0][0x8a8] ;  /* 0x00011500ff0677ac */ /* 0x000ea40008000a00 */
[----:B--2---:R-:W-:-:S04]  /*01c0*/  UISETP.NE.U32.AND UP0, UPT, UR6, URZ, UPT ;  /* 0x000000ff0600728c */ /* 0x004fc8000bf05070 */
[----:B------:R-:W-:-:S09]  /*01d0*/  UISETP.NE.AND.EX UP0, UPT, UR7, URZ, UPT, UP0 ;  /* 0x000000ff0700728c */ /* 0x000fd2000bf05300 */
[----:B------:R-:W-:Y:S05]  /*01e0*/  BRA.U !UP0, `(.L_x_3) ;  /* 0x00000001080c7547 */ /* 0x000fea000b800000 */
[----:B------:R-:W2:Y:S02]  /*01f0*/  LDC.64 R78, c[0x0][0x8a8] ;  /* 0x00022a00ff4e7b82 */ /* 0x000ea40000000a00 */
[----:B--2---:R2:W5:Y:S01]  /*0200*/  LDG.E R78, desc[UR40][R78.64] ;  /* 0x000000284e4e7981 */ /* 0x004562000c1e1900 */
[----:B------:R-:W-:Y:S05]  /*0210*/  BRA `(.L_x_2) ;  /* 0x0000000000087947 */ /* 0x000fea0003800000 */
.L_x_3:
[----:B------:R-:W2:Y:S02]  /*0220*/  LDCU UR6, c[0x0][0x8a0] ;  /* 0x00011400ff0677ac */ /* 0x000ea40008000800 */
[----:B--2---:R-:W-:Y:S02]  /*0230*/  MOV R78, UR6 ;  /* 0x00000006004e7c02 */ /* 0x004fe40008000f00 */
.L_x_2:
[----:B------:R-:W-:Y:S01]  /*0240*/  IMAD.U32 R0, RZ, RZ, UR8 ;  /* 0x00000008ff007e24 */ /* 0x000fe2000f8e00ff */
[----:B------:R-:W-:Y:S04]  /*0250*/  BSSY.RECONVERGENT B0, `(.L_x_4) ;  /* 0x000000c000007945 */ /* 0x000fe80003800200 */
[C---:B------:R-:W-:Y:S02]  /*0260*/  ISETP.NE.OR P1, PT, R0.reuse, 0x1, !P5 ;  /* 0x000000010000780c */ /* 0x040fe40006f25670 */
[----:B------:R-:W-:-:S11]  /*0270*/  ISETP.NE.OR P0, PT, R0, 0x3, !P5 ;  /* 0x000000030000780c */ /* 0x000fd60006f05670 */
[----:B------:R-:W-:Y:S05]  /*0280*/  @P1 BRA `(.L_x_5) ;  /* 0x0000000000201947 */ /* 0x000fea0003800000 */
[----:B------:R-:W3:Y:S02]  /*0290*/  LDCU.64 UR6, c[0x0][0x348] ;  /* 0x00006900ff0677ac */ /* 0x000ee40008000a00 */
[----:B---3--:R-:W-:Y:S02]  /*02a0*/  UIADD3 UR10, UP1, UPT, UR6, 0x80, URZ ;  /* 0x00000080060a7890 */ /* 0x008fe4000ff3e0ff */
[----:B------:R-:W-:Y:S02]  /*02b0*/  UIADD3 UR6, UP0, UPT, UR6, 0x180, URZ ;  /* 0x0000018006067890 */ /* 0x000fe4000ff1e0ff */
[----:B------:R-:W-:Y:S02]  /*02c0*/  UIADD3.X UR11, UPT, UPT, URZ, UR7, URZ, UP1, !UPT ;  /* 0x00000007ff0b7290 */ /* 0x000fe40008ffe4ff */
[----:B------:R-:W-:-:S07]  /*02d0*/  UIADD3.X UR7, UPT, UPT, URZ, UR7, URZ, UP0, !UPT ;  /* 0x00000007ff077290 */ /* 0x000fce00087fe4ff */
[----:B------:R3:W-:Y:S02]  /*02e0*/  UTMACCTL.PF [UR10] ;  /* 0x000000000a0079b9 */ /* 0x0007e40008040000 */
[----:B------:R3:W-:Y:S02]  /*02f0*/  UTMACCTL.PF [UR6] ;  /* 0x00000000060079b9 */ /* 0x0007e40008040000 */
[----:B---3--:R-:W-:Y:S01]  /*0300*/  NOP ;  /* 0x0000000000007918 */ /* 0x008fe20000000000 */
.L_x_5:
[----:B------:R-:W-:Y:S05]  /*0310*/  BSYNC.RECONVERGENT B0 ;  /* 0x0000000000007941 */ /* 0x000fea0003800200 */
.L_x_4:
[----:B------:R-:W-:Y:S04]  /*0320*/  BSSY.RECONVERGENT B0, `(.L_x_6) ;  /* 0x000000a000007945 */ /* 0x000fe80003800200 */
        /* <DEDUP_REMOVED lines=9> */
.L_x_7:
[----:B------:R-:W-:Y:S05]  /*03c0*/  BSYNC.RECONVERGENT B0 ;  /* 0x0000000000007941 */ /* 0x000fea0003800200 */
.L_x_6:
[----:B------:R-:W3:Y:S01]  /*03d0*/  LDCU.64 UR6, c[0x0][0x888] ;  /* 0x00011100ff0677ac */ /* 0x000ee20008000a00 */
[----:B------:R-:W-:Y:S02]  /*03e0*/  UISETP.EQ.U32.AND UP1, UPT, UR4, URZ, UPT ;  /* 0x000000ff0400728c */ /* 0x000fe4000bf22070 */
[----:B------:R-:W-:Y:S02]  /*03f0*/  UPLOP3.LUT UP2, UPT, UPT, UPT, UPT, 0x80, 0x8 ;  /* 0x000000000008789c */ /* 0x000fe40003f4f070 */
[----:B---3--:R-:W-:-:S04]  /*0400*/  UISETP.NE.U32.AND UP0, UPT, UR6, URZ, UPT ;  /* 0x000000ff0600728c */ /* 0x008fc8000bf05070 */
[----:B------:R-:W-:-:S04]  /*0410*/  UISETP.NE.AND.EX UP0, UPT, UR7, URZ, UPT, UP0 ;  /* 0x000000ff0700728c */ /* 0x000fc8000bf05300 */
[----:B------:R-:W-:-:S04]  /*0420*/  UISETP.EQ.OR.EX UP3, UPT, UR5, URZ, !UP0, UP1 ;  /* 0x000000ff0500728c */ /* 0x000fc8000c762710 */
[----:B------:R-:W-:-:S05]  /*0430*/  UP2UR UR44, UPR, URZ, 0x8 ;  /* 0x00000008ff2c7883 */ /* 0x000fca0008000000 */
[----:B------:R-:W-:Y:S07]  /*0440*/  BRA.U !UP3, `(.L_x_8) ;  /* 0x000000010b207547 */ /* 0x000fee000b800000 */
[----:B-----5:R-:W-:Y:S01]  /*0450*/  R2UR UR6, R80 ;  /* 0x00000000500672ca */ /* 0x020fe200000e0000 */
[----:B------:R-:W-:Y:S02]  /*0460*/  UISETP.NE.U32.AND UP2, UPT, UR4, URZ, UPT ;  /* 0x000000ff0400728c */ /* 0x000fe4000bf45070 */
[----:B------:R-:W-:Y:S02]  /*0470*/  USEL UR4, URZ, 0xffffffff, UP0 ;  /* 0xffffffffff047887 */ /* 0x000fe40008000000 */
[----:B------:R-:W-:-:S08]  /*0480*/  UISETP.NE.AND.EX UP2, UPT, UR5, URZ, UPT, UP2 ;  /* 0x000000ff0500728c */ /* 0x000fd0000bf45320 */
[----:B------:R-:W-:-:S04]  /*0490*/  UISETP.NE.AND UP1, UPT, UR6, URZ, UPT ;  /* 0x000000ff0600728c */ /* 0x000fc8000bf25270 */
[----:B------:R-:W-:-:S04]  /*04a0*/  @!UP2 USEL UR4, URZ, 0xffffffff, UP1 ;  /* 0xffffffffff04a887 */ /* 0x000fc80008800000 */
[----:B------:R-:W-:-:S04]  /*04b0*/  ULOP3.LUT UR4, UR4, 0x1, URZ, 0xc0, !UPT ;  /* 0x0000000104047892 */ /* 0x000fc8000f8ec0ff */
[----:B------:R-:W-:-:S11]  /*04c0*/  UISETP.NE.U32.AND UP2, UPT, UR4, 0x1, UPT ;  /* 0x000000010400788c */ /* 0x000fd6000bf45070 */
.L_x_8:
[----:B------:R-:W3:Y:S01]  /*04d0*/  SHFL.IDX PT, R2, R181, RZ, 0x1f ;  /* 0x00001fffb5027589 */ /* 0x000ee200000e0000 */
[----:B------:R-:W-:-:S04]  /*04e0*/  UISETP.NE.AND UP1, UPT, UR8, 0x2, UPT ;  /* 0x000000020800788c */ /* 0x000fc8000bf25270 */
[----:B------:R-:W-:Y:S01]  /*04f0*/  USEL UR13, URZ, 0x1, UP1 ;  /* 0x00000001ff0d7887 */ /* 0x000fe20008800000 */
[----:B---3--:R-:W-:-:S13]  /*0500*/  ISETP.NE.AND P0, PT, R2, RZ, PT ;  /* 0x000000ff0200720c */ /* 0x008fda0003f05270 */
[----:B------:R-:W-:Y:S05]  /*0510*/  @P0 BRA `(.L_x_9) ;  /* 0x0000000000bc0947 */ /* 0x000fea0003800000 */
[----:B------:R-:W-:Y:S01]  /*0520*/  ELECT P0, URZ, PT ;  /* 0x0000000000ff782f */ /* 0x000fe20003800000 */
[----:B------:R-:W-:-:S12]  /*0530*/  BSSY.RECONVERGENT B0, `(.L_x_9) ;  /* 0x000002d000007945 */ /* 0x000fd80003800200 */
[----:B------:R-:W-:Y:S05]  /*0540*/  @!P0 BRA `(.L_x_10) ;  /* 0x0000000000ac8947 */ /* 0x000fea0003800000 */
[----:B------:R-:W3:Y:S01]  /*0550*/  S2UR UR5, SR_CgaCtaId ;  /* 0x00000000000579c3 */ /* 0x000ee20000008800 */
[----:B------:R-:W-:Y:S01]  /*0560*/  UMOV UR6, 0x400 ;  /* 0x0000040000067882 */ /* 0x000fe20000000000 */
[----:B------:R-:W-:Y:S01]  /*0570*/  UMOV UR4, 0x1 ;  /* 0x0000000100047882 */ /* 0x000fe20000000000 */
[----:B---3--:R-:W-:Y:S02]  /*0580*/  ULEA UR5, UR5, UR6, 0x18 ;  /* 0x0000000605057291 */ /* 0x008fe4000f8ec0ff */
[----:B------:R-:W-:-:S04]  /*0590*/  UIADD3 UR6, UPT, UPT, -UR4, 0x100000, URZ ;  /* 0x0010000004067890 */ /* 0x000fc8000fffe1ff */
[----:B------:R-:W-:Y:S02]  /*05a0*/  USHF.L.U32 UR7, UR6, 0xb, URZ ;  /* 0x0000000b06077899 */ /* 0x000fe400080006ff */
[----:B------:R-:W-:Y:S01]  /*05b0*/  USHF.L.U32 UR6, UR6, 0x1, URZ ;  /* 0x0000000106067899 */ /* 0x000fe200080006ff */
[----:B------:R-:W3:Y:S11]  /*05c0*/  FENCE.VIEW.ASYNC.S ;  /* 0x00000000000073c6 */ /* 0x000ef60000000000 */
[----:B---3--:R3:W4:Y:S01]  /*05d0*/  SYNCS.EXCH.64 URZ, [UR5], UR6 ;  /* 0x0000000605ff75b2 */ /* 0x0087220008000100 */
[----:B------:R3:W1:Y:S01]  /*05e0*/  SYNCS.EXCH.64 URZ, [UR5+0x88], UR6 ;  /* 0x0000880605ff75b2 */ /* 0x0006620008000100 */
        /* <DEDUP_REMOVED lines=31> */
[----:B------:R3:W1:Y:S02]  /*07e0*/  SYNCS.EXCH.64 URZ, [UR5+0x108], UR6 ;  /* 0x0001080605ff75b2 */ /* 0x0006640008000100 */
[----:B---34-:R-:W-:Y:S01]  /*07f0*/  NOP ;  /* 0x0000000000007918 */ /* 0x018fe20000000000 */
.L_x_10:
[----:B------:R-:W-:Y:S05]  /*0800*/  BSYNC.RECONVERGENT B0 ;  /* 0x0000000000007941 */ /* 0x000fea0003800200 */
.L_x_9:
[----:B------:R-:W3:Y:S01]  /*0810*/  SHFL.IDX PT, R2, R181, RZ, 0x1f ;  /* 0x00001fffb5027589 */ /* 0x000ee200000e0000 */
[----:B------:R-:W-:Y:S01]  /*0820*/  NOP ;  /* 0x0000000000007918 */ /* 0x000fe20000000000 */
[----:B---3--:R-:W-:-:S13]  /*0830*/  ISETP.NE.AND P0, PT, R2, 0x1, PT ;  /* 0x000000010200780c */ /* 0x008fda0003f05270 */
[----:B------:R-:W-:Y:S05]  /*0840*/  @P0 BRA `(.L_x_11) ;  /* 0x0000000000400947 */ /* 0x000fea0003800000 */
[----:B------:R-:W3:Y:S01]  /*0850*/  S2UR UR6, SR_CgaCtaId ;  /* 0x00000000000679c3 */ /* 0x000ee20000008800 */
[----:B------:R-:W-:Y:S01]  /*0860*/  UMOV UR7, 0x400 ;  /* 0x0000040000077882 */ /* 0x000fe20000000000 */
[----:B------:R-:W-:Y:S01]  /*0870*/  UMOV UR5, 0x20 ;  /* 0x0000002000057882 */ /* 0x000fe20000000000 */
[----:B------:R-:W-:Y:S01]  /*0880*/  UMOV UR4, 0x80 ;  /* 0x0000008000047882 */ /* 0x000fe20000000000 */
[----:B------:R-:W-:-:S04]  /*0890*/  UIADD3 UR10, UPT, UPT, -UR5, 0x100000, URZ ;  /* 0x00100000050a7890 */ /* 0x000fc8000fffe1ff */
[----:B------:R-:W-:Y:S02]  /*08a0*/  USHF.L.U32 UR11, UR10, 0xb, URZ ;  /* 0x0000000b0a0b7899 */ /* 0x000fe400080006ff */
[----:B------:R-:W-:Y:S02]  /*08b0*/  USHF.L.U32 UR10, UR10, 0x1, URZ ;  /* 0x000000010a0a7899 */ /* 0x000fe400080006ff */
[----:B------:R-:W-:-:S04]  /*08c0*/  UIADD3 UR4, UPT, UPT, -UR4, 0x100000, URZ ;  /* 0x0010000004047890 */ /* 0x000fc8000fffe1ff */
[----:B------:R-:W-:Y:S02]  /*08d0*/  USHF.L.U32 UR5, UR4, 0xb, URZ ;  /* 0x0000000b04057899 */ /* 0x000fe400080006ff */
[----:B------:R-:W-:Y:S01]  /*08e0*/  USHF.L.U32 UR4, UR4, 0x1, URZ ;  /* 0x0000000104047899 */ /* 0x000fe200080006ff */
[----:B------:R-:W-:Y:S01]  /*08f0*/  ELECT P0, URZ, PT ;  /* 0x0000000000ff782f */ /* 0x000fe20003800000 */
[----:B---3--:R-:W-:Y:S01]  /*0900*/  ULEA UR6, UR6, UR7, 0x18 ;  /* 0x0000000706067291 */ /* 0x008fe2000f8ec0ff */
[----:B------:R-:W3:Y:S11]  /*0910*/  FENCE.VIEW.ASYNC.S ;  /* 0x00000000000073c6 */ /* 0x000ef60000000000 */
[----:B---3--:R3:W4:Y:S01]  /*0920*/  SYNCS.EXCH.64 URZ, [UR6+0x110], UR10 ;  /* 0x0001100a06ff75b2 */ /* 0x0087220008000100 */
[----:B------:R3:W1:Y:S01]  /*0930*/  SYNCS.EXCH.64 URZ, [UR6+0x118], UR4 ;  /* 0x0001180406ff75b2 */ /* 0x0006620008000100 */
[----:B------:R-:W-:Y:S01]  /*0940*/  NOP ;  /* 0x0000000000007918 */ /* 0x000fe20000000000 */
.L_x_11:
[----:B------:R-:W2:Y:S01]  /*0950*/  SHFL.IDX PT, R2, R181, RZ, 0x1f ;  /* 0x00001fffb5027589 */ /* 0x000ea200000e0000 */
[----:B------:R-:W-:Y:S01]  /*0960*/  NOP ;  /* 0x0000000000007918 */ /* 0x000fe20000000000 */
[----:B--2---:R-:W-:-:S13]  /*0970*/  ISETP.NE.AND P0, PT, R2, 0x3, PT ;  /* 0x000000030200780c */ /* 0x004fda0003f05270 */
[----:B------:R-:W-:Y:S05]  /*0980*/  @P0 BRA `(.L_x_12) ;  /* 0x0000000000300947 */ /* 0x000fea0003800000 */
[----:B---3--:R-:W2:Y:S01]  /*0990*/  S2UR UR5, SR_CgaCtaId ;  /* 0x00000000000579c3 */ /* 0x008ea20000008800 */
[----:B------:R-:W-:Y:S01]  /*09a0*/  UMOV UR6, 0x400 ;  /* 0x0000040000067882 */ /* 0x000fe20000000000 */
[----:B------:R-:W-:Y:S01]  /*09b0*/  UMOV UR4, 0x20 ;  /* 0x0000002000047882 */ /* 0x000fe20000000000 */
[----:B------:R-:W-:Y:S01]  /*09c0*/  ELECT P0, URZ, PT ;  /* 0x0000000000ff782f */ /* 0x000fe20003800000 */
[----:B--2---:R-:W-:Y:S02]  /*09d0*/  ULEA UR5, UR5, UR6, 0x18 ;  /* 0x0000000605057291 */ /* 0x004fe4000f8ec0ff */
[----:B------:R-:W-:-:S04]  /*09e0*/  UIADD3 UR6, UPT, UPT, -UR4, 0x100000, URZ ;  /* 0x0010000004067890 */ /* 0x000fc8000fffe1ff */
[----:B------:R-:W-:Y:S02]  /*09f0*/  USHF.L.U32 UR7, UR6, 0xb, URZ ;  /* 0x0000000b06077899 */ /* 0x000fe400080006ff */
[----:B------:R-:W-:Y:S01]  /*0a00*/  USHF.L.U32 UR6, UR6, 0x1, URZ ;  /* 0x0000000106067899 */ /* 0x000fe200080006ff */
[----:B------:R-:W2:Y:S11]  /*0a10*/  FENCE.VIEW.ASYNC.S ;  /* 0x00000000000073c6 */ /* 0x000eb60000000000 */
[----:B--2---:R2:W3:Y:S01]  /*0a20*/  SYNCS.EXCH.64 URZ, [UR5+0x120], UR6 ;  /* 0x0001200605ff75b2 */ /* 0x0044e20008000100 */
[----:B------:R2:W1:Y:S01]  /*0a30*/  SYNCS.EXCH.64 URZ, [UR5+0x128], UR6 ;  /* 0x0001280605ff75b2 */ /* 0x0004620008000100 */
[----:B------:R-:W-:Y:S01]  /*0a40*/  NOP ;  /* 0x0000000000007918 */ /* 0x000fe20000000000 */
.L_x_12:
[----:B------:R-:W4:Y:S01]  /*0a50*/  SHFL.IDX PT, R2, R181, RZ, 0x1f ;  /* 0x00001fffb5027589 */ /* 0x000f2200000e0000 */
[----:B------:R-:W-:Y:S01]  /*0a60*/  NOP ;  /* 0x0000000000007918 */ /* 0x000fe20000000000 */
[----:B----4-:R-:W-:-:S13]  /*0a70*/  ISETP.NE.AND P0, PT, R2, 0x4, PT ;  /* 0x000000040200780c */ /* 0x010fda0003f05270 */
[----:B------:R-:W-:Y:S05]  /*0a80*/  @P0 BRA `(.L_x_13) ;  /* 0x00000000004c0947 */ /* 0x000fea0003800000 */
[----:B--23--:R-:W2:Y:S01]  /*0a90*/  S2UR UR5, SR_CgaCtaId ;  /* 0x00000000000579c3 */ /* 0x00cea20000008800 */
[----:B------:R-:W-:Y:S01]  /*0aa0*/  UMOV UR7, 0x100 ;  /* 0x0000010000077882 */ /* 0x000fe20000000000 */
[----:B------:R-:W-:Y:S01]  /*0ab0*/  UMOV UR6, 0x400 ;  /* 0x0000040000067882 */ /* 0x000fe20000000000 */
[----:B------:R-:W-:Y:S01]  /*0ac0*/  USEL UR7, UR7, 0xe0, UP2 ;  /* 0x000000e007077887 */ /* 0x000fe20009000000 */
[----:B------:R-:W-:Y:S01]  /*0ad0*/  UMOV UR4, 0x1 ;  /* 0x0000000100047882 */ /* 0x000fe20000000000 */
[----:B------:R-:W-:Y:S01]  /*0ae0*/  ELECT P0, URZ, PT ;  /* 0x0000000000ff782f */ /* 0x000fe20003800000 */
[----:B------:R-:W-:-:S04]  /*0af0*/  UIADD3 UR10, UPT, UPT, -UR4, 0x100000, URZ ;  /* 0x00100000040a7890 */ /* 0x000fc8000fffe1ff */
[----:B------:R-:W-:Y:S02]  /*0b00*/  USHF.L.U32 UR11, UR10, 0xb, URZ ;  /* 0x0000000b0a0b7899 */ /* 0x000fe400080006ff */
[----:B------:R-:W-:Y:S02]  /*0b10*/  USHF.L.U32 UR10, UR10, 0x1, URZ ;  /* 0x000000010a0a7899 */ /* 0x000fe400080006ff */
[----:B--2---:R-:W-:Y:S02]  /*0b20*/  ULEA UR5, UR5, UR6, 0x18 ;  /* 0x0000000605057291 */ /* 0x004fe4000f8ec0ff */
[----:B------:R-:W-:-:S04]  /*0b30*/  UIADD3 UR6, UPT, UPT, -UR7, 0x100000, URZ ;  /* 0x0010000007067890 */ /* 0x000fc8000fffe1ff */
[----:B------:R-:W-:Y:S02]  /*0b40*/  USHF.L.U32 UR7, UR6, 0xb, URZ ;  /* 0x0000000b06077899 */ /* 0x000fe400080006ff */
[----:B------:R-:W-:Y:S01]  /*0b50*/  USHF.L.U32 UR6, UR6, 0x1, URZ ;  /* 0x0000000106067899 */ /* 0x000fe200080006ff */
[----:B------:R-:W2:Y:S03]  /*0b60*/  FENCE.VIEW.ASYNC.S ;  /* 0x00000000000073c6 */ /* 0x000ea60000000000 */
[----:B--2---:R4:W2:Y:S08]  /*0b70*/  SYNCS.EXCH.64 URZ, [UR5+0x130], UR10 ;  /* 0x0001300a05ff75b2 */ /* 0x0048b00008000100 */
[----:B------:R4:W3:Y:S01]  /*0b80*/  SYNCS.EXCH.64 URZ, [UR5+0x140], UR6 ;  /* 0x0001400605ff75b2 */ /* 0x0008e20008000100 */
[----:B------:R4:W1:Y:S01]  /*0b90*/  SYNCS.EXCH.64 URZ, [UR5+0x138], UR10 ;  /* 0x0001380a05ff75b2 */ /* 0x0008620008000100 */
[----:B------:R4:W1:Y:S02]  /*0ba0*/  SYNCS.EXCH.64 URZ, [UR5+0x148], UR6 ;  /* 0x0001480605ff75b2 */ /* 0x0008640008000100 */
[----:B----4-:R-:W-:Y:S01]  /*0bb0*/  NOP ;  /* 0x0000000000007918 */ /* 0x010fe20000000000 */
.L_x_13:
[----:B------:R-:W4:Y:S01]  /*0bc0*/  SHFL.IDX PT, R2, R181, RZ, 0x1f ;  /* 0x00001fffb5027589 */ /* 0x000f2200000e0000 */
[----:B------:R-:W-:Y:S01]  /*0bd0*/  NOP ;  /* 0x0000000000007918 */ /* 0x000fe20000000000 */
[----:B----4-:R-:W-:-:S13]  /*0be0*/  ISETP.NE.AND P0, PT, R2, 0x5, PT ;  /* 0x000000050200780c */ /* 0x010fda0003f05270 */
[----:B------:R-:W-:Y:S05]  /*0bf0*/  @P0 BRA `(.L_x_14) ;  /* 0x0000000000580947 */ /* 0x000fea0003800000 */
[----:B--23--:R-:W2:Y:S01]  /*0c00*/  S2UR UR6, SR_CgaCtaId ;  /* 0x00000000000679c3 */ /* 0x00cea20000008800 */
        /* <DEDUP_REMOVED lines=10> */
[----:B--2---:R-:W-:Y:S01]  /*0cb0*/  ULEA UR6, UR6, UR7, 0x18 ;  /* 0x0000000706067291 */ /* 0x004fe2000f8ec0ff */
[----:B------:R-:W2:Y:S11]  /*0cc0*/  FENCE.VIEW.ASYNC.S ;  /* 0x00000000000073c6 */ /* 0x000eb60000000000 */
[----:B--2---:R4:W2:Y:S01]  /*0cd0*/  SYNCS.EXCH.64 URZ, [UR6+0x150], UR10 ;  /* 0x0001500a06ff75b2 */ /* 0x0048a20008000100 */
[----:B------:R4:W3:Y:S01]  /*0ce0*/  SYNCS.EXCH.64 URZ, [UR6+0x170], UR4 ;  /* 0x0001700406ff75b2 */ /* 0x0008e20008000100 */
[----:B------:R4:W1:Y:S01]  /*0cf0*/  SYNCS.EXCH.64 URZ, [UR6+0x158], UR10 ;  /* 0x0001580a06ff75b2 */ /* 0x0008620008000100 */
[----:B------:R4:W1:Y:S01]  /*0d00*/  SYNCS.EXCH.64 URZ, [UR6+0x178], UR4 ;  /* 0x0001780406ff75b2 */ /* 0x0008620008000100 */
[----:B------:R4:W1:Y:S01]  /*0d10*/  SYNCS.EXCH.64 URZ, [UR6+0x160], UR10 ;  /* 0x0001600a06ff75b2 */ /* 0x0008620008000100 */
[----:B------:R4:W1:Y:S01]  /*0d20*/  SYNCS.EXCH.64 URZ, [UR6+0x180], UR4 ;  /* 0x0001800406ff75b2 */ /* 0x0008620008000100 */
[----:B------:R4:W1:Y:S01]  /*0d30*/  SYNCS.EXCH.64 URZ, [UR6+0x168], UR10 ;  /* 0x0001680a06ff75b2 */ /* 0x0008620008000100 */
[----:B------:R4:W1:Y:S02]  /*0d40*/  SYNCS.EXCH.64 URZ, [UR6+0x188], UR4 ;  /* 0x0001880406ff75b2 */ /* 0x0008640008000100 */
[----:B----4-:R-:W-:Y:S01]  /*0d50*/  NOP ;  /* 0x0000000000007918 */ /* 0x010fe20000000000 */
.L_x_14:
[----:B------:R-:W4:Y:S01]  /*0d60*/  SHFL.IDX PT, R2, R181, RZ, 0x1f ;  /* 0x00001fffb5027589 */ /* 0x000f2200000e0000 */
[----:B------:R-:W-:Y:S01]  /*0d70*/  NOP ;  /* 0x0000000000007918 */ /* 0x000fe20000000000 */
[----:B----4-:R-:W-:-:S13]  /*0d80*/  ISETP.NE.AND P0, PT, R2, 0x3, PT ;  /* 0x000000030200780c */ /* 0x010fda0003f05270 */
[----:B------:R-:W-:Y:S05]  /*0d90*/  @P0 BRA `(.L_x_15) ;  /* 0x0000000000380947 */ /* 0x000fea0003800000 */
[----:B--23--:R-:W2:Y:S01]  /*0da0*/  S2UR UR5, SR_CgaCtaId ;  /* 0x00000000000579c3 */ /* 0x00cea20000008800 */
        /* <DEDUP_REMOVED lines=8> */
[----:B--2---:R4:W2:Y:S01]  /*0e30*/  SYNCS.EXCH.64 URZ, [UR5+0x190], UR6 ;  /* 0x0001900605ff75b2 */ /* 0x0048a20008000100 */
[----:B------:R4:W3:Y:S01]  /*0e40*/  SYNCS.EXCH.64 URZ, [UR5+0x1a0], UR6 ;  /* 0x0001a00605ff75b2 */ /* 0x0008e20008000100 */
[----:B------:R4:W1:Y:S01]  /*0e50*/  SYNCS.EXCH.64 URZ, [UR5+0x198], UR6 ;  /* 0x0001980605ff75b2 */ /* 0x0008620008000100 */
[----:B------:R4:W1:Y:S02]  /*0e60*/  SYNCS.EXCH.64 URZ, [UR5+0x1a8], UR6 ;  /* 0x0001a80605ff75b2 */ /* 0x0008640008000100 */
[----:B----4-:R-:W-:Y:S01]  /*0e70*/  NOP ;  /* 0x0000000000007918 */ /* 0x010fe20000000000 */
.L_x_15:
[----:B--23--:R-:W2:Y:S01]  /*0e80*/  S2UR UR5, SR_CTAID.X ;  /* 0x00000000000579c3 */ /* 0x00cea20000002500 */
[----:B------:R-:W-:-:S05]  /*0e90*/  CS2R.32 R167, SR_CgaSize ;  /* 0x0000000000a77805 */ /* 0x000fca0000008a00 */
[----:B------:R-:W-:-:S05]  /*0ea0*/  IMAD R167, R167, -0xa0, RZ ;  /* 0xffffff60a7a77824 */ /* 0x000fca00078e02ff */
[----:B------:R-:W-:-:S14]  /*0eb0*/  R2UR UR7, R167 ;  /* 0x00000000a70772ca */ /* 0x000fdc00000e0000 */
[----:B------:R-:W3:Y:S01]  /*0ec0*/  LDCU UR7, c[0x0][UR7+0x2b0] ;  /* 0x00005600070777ac */ /* 0x000ee20008000800 */
[----:B------:R-:W-:Y:S01]  /*0ed0*/  NOP ;  /* 0x0000000000007918 */ /* 0x000fe20000000000 */
[----:B------:R-:W-:-:S05]  /*0ee0*/  CS2R.32 R167, SR_CgaSize ;  /* 0x0000000000a77805 */ /* 0x000fca0000008a00 */
[----:B------:R-:W-:-:S05]  /*0ef0*/  IMAD R167, R167, -0xa0, RZ ;  /* 0xffffff60a7a77824 */ /* 0x000fca00078e02ff */
[----:B------:R-:W-:-:S14]  /*0f00*/  R2UR UR6, R167 ;  /* 0x00000000a70672ca */ /* 0x000fdc00000e0000 */
[----:B------:R-:W4:Y:S01]  /*0f10*/  LDCU UR6, c[0x0][UR6+0x2b4] ;  /* 0x00005680060677ac */ /* 0x000f220008000800 */
[----:B------:R-:W1:Y:S08]  /*0f20*/  S2UR UR4, SR_CTAID.Y ;  /* 0x00000000000479c3 */ /* 0x000e700000002600 */
[----:B------:R-:W4:Y:S01]  /*0f30*/  LDC R9, c[0x0][0xb24] ;  /* 0x0002c900ff097b82 */ /* 0x000f220000000800 */
[----:B--2---:R-:W-:-:S02]  /*0f40*/  I2FP.F32.U32 R4, UR5 ;  /* 0x0000000500047c45 */ /* 0x004fc40008201000 */
[----:B------:R-:W-:-:S05]  /*0f50*/  CS2R.32 R5, SR_CgaSize ;  /* 0x0000000000057805 */ /* 0x000fca0000008a00 */
[----:B------:R-:W-:-:S06]  /*0f60*/  IMAD R5, R5, -0xa0, RZ ;  /* 0xffffff6005057824 */ /* 0x000fcc00078e02ff */
[----:B------:R-:W2:Y:S01]  /*0f70*/  LDC R5, c[0x0][R5+0x2a0] ;  /* 0x0000a80005057b82 */ /* 0x000ea20000000800 */
[----:B------:R-:W-:Y:S01]  /*0f80*/  MOV R167, UR5 ;  /* 0x0000000500a77c02 */ /* 0x000fe20008000f00 */
[----:B---3--:R-:W-:Y:S01]  /*0f90*/  FMUL R4, R4, UR7 ;  /* 0x0000000704047c20 */ /* 0x008fe20008400000 */
[----:B-1----:R-:W-:Y:S02]  /*0fa0*/  I2FP.F32.U32 R2, UR4 ;  /* 0x0000000400027c45 */ /* 0x002fe40008201000 */
[----:B------:R-:W-:-:S05]  /*0fb0*/  CS2R.32 R3, SR_CgaSize ;  /* 0x0000000000037805 */ /* 0x000fca0000008a00 */
[----:B------:R-:W-:-:S06]  /*0fc0*/  IMAD R3, R3, -0xa0, RZ ;  /* 0xffffff6003037824 */ /* 0x000fcc00078e02ff */
[----:B------:R-:W1:Y:S01]  /*0fd0*/  LDC R3, c[0x0][R3+0x2a4] ;  /* 0x0000a90003037b82 */ /* 0x000e620000000800 */
[----:B------:R-:W3:Y:S01]  /*0fe0*/  F2I.U32.TRUNC.NTZ R166, R4 ;  /* 0x0000000400a67305 */ /* 0x000ee2000020f000 */
[----:B------:R-:W-:Y:S01]  /*0ff0*/  MOV R165, UR4 ;  /* 0x0000000400a57c02 */ /* 0x000fe20008000f00 */
[----:B----4-:R-:W-:-:S05]  /*1000*/  FMUL R2, R2, UR6 ;  /* 0x0000000602027c20 */ /* 0x010fca0008400000 */
[----:B------:R-:W-:Y:S01]  /*1010*/  BAR.SYNC.DEFER_BLOCKING 0x0 ;  /* 0x0000000000007b1d */ /* 0x000fe20000010000 */
[----:B------:R-:W-:-:S05]  /*1020*/  ISETP.GE.AND P0, PT, R9, 0x1, PT ;  /* 0x000000010900780c */ /* 0x000fca0003f06270 */
[----:B------:R-:W4:Y:S02]  /*1030*/  F2I.U32.TRUNC.NTZ R164, R2 ;  /* 0x0000000200a47305 */ /* 0x000f24000020f000 */
[----:B------:R-:W1:Y:S01]  /*1040*/  S2UR UR36, SR_CTAID.Z ;  /* 0x00000000002479c3 */ /* 0x000e620000002700 */
[----:B---3--:R-:W-:-:S05]  /*1050*/  IADD3 R166, PT, PT, -R166, RZ, RZ ;  /* 0x000000ffa6a67210 */ /* 0x008fca0007ffe1ff */
[----:B--2---:R-:W-:Y:S01]  /*1060*/  IMAD R166, R5, R166, UR5 ;  /* 0x0000000505a67e24 */ /* 0x004fe2000f8e02a6 */
[----:B----4-:R-:W-:-:S05]  /*1070*/  IADD3 R164, PT, PT, -R164, RZ, RZ ;  /* 0x000000ffa4a47210 */ /* 0x010fca0007ffe1ff */
[----:B-1----:R-:W-:Y:S01]  /*1080*/  IMAD R164, R3, R164, UR4 ;  /* 0x0000000403a47e24 */ /* 0x002fe2000f8e02a4 */
[----:B------:R-:W-:Y:S06]  /*1090*/  @!P0 BRA `(.L_x_16) ;  /* 0x0000000000b88947 */ /* 0x000fec0003800000 */
[----:B------:R-:W1:Y:S01]  /*10a0*/  LDC.64 R4, c[0x0][0xb18] ;  /* 0x0002c600ff047b82 */ /* 0x000e620000000a00 */
[----:B------:R-:W-:-:S07]  /*10b0*/  ISETP.NE.AND P0, PT, R9, 0x1, PT ;  /* 0x000000010900780c */ /* 0x000fce0003f05270 */
[----:B------:R-:W2:Y:S08]  /*10c0*/  LDC R10, c[0x0][0xb0c] ;  /* 0x0002c300ff0a7b82 */ /* 0x000eb00000000800 */
[----:B------:R-:W3:Y:S08]  /*10d0*/  LDC R11, c[0x0][0x370] ;  /* 0x0000dc00ff0b7b82 */ /* 0x000ef00000000800 */
[----:B------:R-:W4:Y:S01]  /*10e0*/  LDC R12, c[0x0][0x374] ;  /* 0x0000dd00ff0c7b82 */ /* 0x000f220000000800 */
[----:B-1----:R-:W-:-:S07]  /*10f0*/  ISETP.NE.AND P1, PT, R4, 0x1, PT ;  /* 0x000000010400780c */ /* 0x002fce0003f25270 */
[----:B------:R-:W3:Y:S01]  /*1100*/  LDC.64 R6, c[0x0][0xb10] ;  /* 0x0002c400ff067b82 */ /* 0x000ee20000000a00 */
[----:B--2---:R-:W-:-:S07]  /*1110*/  ISETP.NE.AND P2, PT, R10, 0x1, PT ;  /* 0x000000010a00780c */ /* 0x004fce0003f45270 */
[----:B------:R-:W1:Y:S08]  /*1120*/  LDC R8, c[0x0][0xb20] ;  /* 0x0002c800ff087b82 */ /* 0x000e700000000800 */
[----:B------:R-:W2:Y:S01]  /*1130*/  LDC.64 R2, c[0x0][0xb28] ;  /* 0x0002ca00ff027b82 */ /* 0x000ea20000000a00 */
[----:B----4-:R-:W-:-:S04]  /*1140*/  IMAD.HI.U32 R13, R12, R5, RZ ;  /* 0x000000050c0d7227 */ /* 0x010fc800078e00ff */
[----:B------:R-:W-:-:S04]  /*1150*/  IMAD.HI.U32 R5, R165, R5, RZ ;  /* 0x00000005a5057227 */ /* 0x000fc800078e00ff */
[----:B---3--:R-:W-:-:S04]  /*1160*/  IMAD.HI.U32 R14, R11, R6, RZ ;  /* 0x000000060b0e7227 */ /* 0x008fc800078e00ff */
[----:B------:R-:W-:Y:S01]  /*1170*/  IMAD.HI.U32 R16, R167, R6, RZ ;  /* 0x00000006a7107227 */ /* 0x000fe200078e00ff */
[-C--:B------:R-:W-:Y:S02]  /*1180*/  @P2 SHF.R.U32.HI R11, RZ, R7.reuse, R14 ;  /* 0x00000007ff0b2219 */ /* 0x080fe4000001160e */
[-C--:B-1----:R-:W-:Y:S02]  /*1190*/  @P1 SHF.R.U32.HI R12, RZ, R8.reuse, R13 ;  /* 0x00000008ff0c1219 */ /* 0x082fe4000001160d */
[----:B------:R-:W-:Y:S02]  /*11a0*/  SHF.R.U32.HI R8, RZ, R8, R5 ;  /* 0x00000008ff087219 */ /* 0x000fe40000011605 */
[----:B------:R-:W-:Y:S02]  /*11b0*/  SHF.R.U32.HI R16, RZ, R7, R16 ;  /* 0x00000007ff107219 */ /* 0x000fe40000011610 */
[----:B------:R-:W-:Y:S01]  /*11c0*/  SEL R5, R165, R8, !P1 ;  /* 0x00000008a5057207 */ /* 0x000fe20004800000 */
[----:B--2---:R-:W-:Y:S01]  /*11d0*/  IMAD.HI.U32 R14, R12, R2, RZ ;  /* 0x000000020c0e7227 */ /* 0x004fe200078e00ff */
[----:B------:R-:W-:-:S03]  /*11e0*/  SEL R7, R167, R16, !P2 ;  /* 0x00000010a7077207 */ /* 0x000fc60005000000 */
[----:B------:R-:W-:Y:S01]  /*11f0*/  IMAD.HI.U32 R6, R11, R2, RZ ;  /* 0x000000020b067227 */ /* 0x000fe200078e00ff */
[----:B------:R-:W-:-:S04]  /*1200*/  @P0 SHF.R.U32.HI R12, RZ, R3, R14 ;  /* 0x00000003ff0c0219 */ /* 0x000fc8000001160e */
[----:B------:R-:W-:Y:S01]  /*1210*/  @P0 SHF.R.U32.HI R11, RZ, R3, R6 ;  /* 0x00000003ff0b0219 */ /* 0x000fe20000011606 */
[----:B------:R-:W-:-:S04]  /*1220*/  IMAD R12, R12, R9, RZ ;  /* 0x000000090c0c7224 */ /* 0x000fc800078e02ff */
[----:B------:R-:W-:Y:S01]  /*1230*/  IMAD R6, R11, R9, RZ ;  /* 0x000000090b067224 */ /* 0x000fe200078e02ff */
[----:B------:R-:W-:-:S04]  /*1240*/  ISETP.GE.AND P1, PT, R5, R12, PT ;  /* 0x0000000c0500720c */ /* 0x000fc80003f26270 */
[----:B------:R-:W-:Y:S01]  /*1250*/  ISETP.GE.OR P1, PT, R7, R6, P1 ;  /* 0x000000060700720c */ /* 0x000fe20000f26670 */
[----:B------:R-:W-:-:S05]  /*1260*/  IMAD.HI.U32 R6, R5, R2, RZ ;  /* 0x0000000205067227 */ /* 0x000fca00078e00ff */
[----:B------:R-:W-:-:S04]  /*1270*/  SHF.R.U32.HI R6, RZ, R3, R6 ;  /* 0x00000003ff067219 */ /* 0x000fc80000011606 */
[----:B------:R-:W-:-:S03]  /*1280*/  SEL R6, R5, R6, !P0 ;  /* 0x0000000605067207 */ /* 0x000fc60004000000 */
[----:B------:R-:W-:Y:S01]  /*1290*/  @!P1 IMAD.HI.U32 R8, R7, R2, RZ ;  /* 0x0000000207089227 */ /* 0x000fe200078e00ff */
[----:B------:R-:W-:-:S04]  /*12a0*/  IADD3 R2, PT, PT, -R6, RZ, RZ ;  /* 0x000000ff06027210 */ /* 0x000fc80007ffe1ff */
[----:B------:R-:W-:Y:S01]  /*12b0*/  @!P1 SHF.R.U32.HI R8, RZ, R3, R8 ;  /* 0x00000003ff089219 */ /* 0x000fe20000011608 */
[----:B------:R-:W-:-:S03]  /*12c0*/  IMAD R2, R9, R2, R5 ;  /* 0x0000000209027224 */ /* 0x000fc600078e0205 */
[----:B------:R-:W-:Y:S02]  /*12d0*/  @!P1 SEL R3, R7, R8, !P0 ;  /* 0x0000000807039207 */ /* 0x000fe40004000000 */
[----:B------:R-:W-:-:S03]  /*12e0*/  IADD3 R8, PT, PT, -R5, RZ, RZ ;  /* 0x000000ff05087210 */ /* 0x000fc60007ffe1ff */
[--C-:B------:R-:W-:Y:S02]  /*12f0*/  @!P1 IMAD.IADD R6, R6, 0x1, -R3.reuse ;  /* 0x0000000106069824 */ /* 0x100fe400078e0a03 */
[----:B------:R-:W-:Y:S01]  /*1300*/  @!P1 IMAD R3, R2, R11, R3 ;  /* 0x0000000b02039224 */ /* 0x000fe200078e0203 */
[----:B------:R-:W-:Y:S01]  /*1310*/  IADD3 R2, PT, PT, -R7, RZ, RZ ;  /* 0x000000ff07027210 */ /* 0x000fe20007ffe1ff */
[----:B------:R-:W-:Y:S02]  /*1320*/  @!P1 IMAD R5, R6, R9, R7 ;  /* 0x0000000906059224 */ /* 0x000fe400078e0207 */
[----:B------:R-:W-:Y:S02]  /*1330*/  IMAD R8, R4, R8, R165 ;  /* 0x0000000804087224 */ /* 0x000fe400078e02a5 */
[----:B------:R-:W-:Y:S02]  /*1340*/  @!P1 IMAD.MOV.U32 R7, RZ, RZ, R3 ;  /* 0x000000ffff079224 */ /* 0x000fe400078e0003 */
[----:B------:R-:W-:-:S02]  /*1350*/  IMAD R2, R10, R2, R167 ;  /* 0x000000020a027224 */ /* 0x000fc400078e02a7 */
[----:B------:R-:W-:Y:S02]  /*1360*/  IMAD R165, R5, R4, R8 ;  /* 0x0000000405a57224 */ /* 0x000fe400078e0208 */
[----:B------:R-:W-:Y:S02]  /*1370*/  IMAD R167, R7, R10, R2 ;  /* 0x0000000a07a77224 */ /* 0x000fe400078e0202 */
.L_x_16:
[----:B------:R-:W1:Y:S01]  /*1380*/  LDCU UR4, c[0x0][0xb30] ;  /* 0x00016600ff0477ac */ /* 0x000e620008000800 */
[----:B------:R-:W2:Y:S08]  /*1390*/  S2UR UR37, SR_CgaCtaId ;  /* 0x00000000002579c3 */ /* 0x000eb00000008800 */
[----:B------:R-:W3:Y:S01]  /*13a0*/  LDC R72, c[0x0][0xb24] ;  /* 0x0002c900ff487b82 */ /* 0x000ee20000000800 */
[----:B-1----:R-:W-:-:S09]  /*13b0*/  UISETP.NE.AND UP1, UPT, UR4, 0x1, UPT ;  /* 0x000000010400788c */ /* 0x002fd2000bf25270 */
[----:B--2---:R-:W-:Y:S05]  /*13c0*/  BRA.U UP1, `(.L_x_17) ;  /* 0x0000000101407547 */ /* 0x004fea000b800000 */
[----:B------:R-:W1:Y:S08]  /*13d0*/  LDC.64 R4, c[0x0][0xb10] ;  /* 0x0002c400ff047b82 */ /* 0x000e700000000a00 */
[----:B------:R-:W2:Y:S08]  /*13e0*/  LDC.64 R2, c[0x0][0xb18] ;  /* 0x0002c600ff027b82 */ /* 0x000eb00000000a00 */
[----:B------:R-:W4:Y:S08]  /*13f0*/  LDC R6, c[0x0][0xb20] ;  /* 0x0002c800ff067b82 */ /* 0x000f300000000800 */
[----:B------:R-:W3:Y:S01]  /*1400*/  LDC R8, c[0x0][0xb0c] ;  /* 0x0002c300ff087b82 */ /* 0x000ee20000000800 */
[----:B-1----:R-:W-:-:S05]  /*1410*/  IMAD.HI.U32 R4, R167, R4, RZ ;  /* 0x00000004a7047227 */ /* 0x002fca00078e00ff */
[----:B------:R-:W-:Y:S01]  /*1420*/  SHF.R.U32.HI R4, RZ, R5, R4 ;  /* 0x00000005ff047219 */ /* 0x000fe20000011604 */
[----:B--2---:R-:W-:Y:S01]  /*1430*/  IMAD.HI.U32 R3, R165, R3, RZ ;  /* 0x00000003a5037227 */ /* 0x004fe200078e00ff */
[----:B------:R-:W-:-:S04]  /*1440*/  ISETP.NE.AND P0, PT, R2, 0x1, PT ;  /* 0x000000010200780c */ /* 0x000fc80003f05270 */
[----:B----4-:R-:W-:-:S04]  /*1450*/  SHF.R.U32.HI R6, RZ, R6, R3 ;  /* 0x00000006ff067219 */ /* 0x010fc80000011603 */
[----:B------:R-:W-:Y:S02]  /*1460*/  SEL R3, R165, R6, !P0 ;  /* 0x00000006a5037207 */ /* 0x000fe40004000000 */
[----:B---3--:R-:W-:-:S04]  /*1470*/  ISETP.NE.AND P1, PT, R8, 0x1, PT ;  /* 0x000000010800780c */ /* 0x008fc80003f25270 */
[----:B------:R-:W-:-:S05]  /*1480*/  SEL R4, R167, R4, !P1 ;  /* 0x00000004a7047207 */ /* 0x000fca0004800000 */
[----:B------:R-:W-:Y:S02]  /*1490*/  IMAD.IADD R5, R3, 0x1, -R4 ;  /* 0x0000000103057824 */ /* 0x000fe400078e0a04 */
[----:B------:R-:W-:Y:S02]  /*14a0*/  IMAD.IADD R3, R4, 0x1, -R3 ;  /* 0x0000000104037824 */ /* 0x000fe400078e0a03 */
[----:B------:R-:W-:Y:S02]  /*14b0*/  IMAD R167, R5, R8, R167 ;  /* 0x0000000805a77224 */ /* 0x000fe400078e02a7 */
[----:B------:R-:W-:-:S07]  /*14c0*/  IMAD R165, R3, R2, R165 ;  /* 0x0000000203a57224 */ /* 0x000fce00078e02a5 */
.L_x_17:
[----:B------:R-:W-:Y:S01]  /*14d0*/  BAR.SYNC.DEFER_BLOCKING 0x0 ;  /* 0x0000000000007b1d */ /* 0x000fe20000010000 */
[----:B------:R-:W-:Y:S01]  /*14e0*/  UISETP.NE.AND UP1, UPT, UR8, 0x2, UPT ;  /* 0x000000020800788c */ /* 0x000fe2000bf25270 */
[----:B------:R-:W-:Y:S02]  /*14f0*/  ISETP.NE.OR P5, PT, R0, 0x2, !P5 ;  /* 0x000000020000780c */ /* 0x000fe40006fa5670 */
[----:B------:R-:W-:-:S06]  /*1500*/  LOP3.LUT R2, R176, 0x1f, RZ, 0xc0, !PT ;  /* 0x0000001fb0027812 */ /* 0x000fcc00078ec0ff */
[----:B------:R-:W-:Y:S05]  /*1510*/  BRA.U UP1, `(.L_x_18) ;  /* 0x0000001901347547 */ /* 0x000fea000b800000 */
[----:B------:R-:W1:Y:S01]  /*1520*/  LDCU UR13, c[0x0][0x38c] ;  /* 0x00007180ff0d77ac */ /* 0x000e620008000800 */
[----:B------:R-:W2:Y:S01]  /*1530*/  LDC R9, c[0x0][0x370] ;  /* 0x0000dc00ff097b82 */ /* 0x000ea20000000800 */
[----:B------:R-:W-:Y:S01]  /*1540*/  PLOP3.LUT P1, PT, PT, PT, UP2, 0x80, 0x8 ;  /* 0x000000000008781c */ /* 0x000fe20003f2f028 */
[----:B------:R-:W-:Y:S01]  /*1550*/  HFMA2 R12, -RZ, RZ, 0, 0 ;  /* 0x00000000ff0c7431 */ /* 0x000fe200000001ff */
[----:B------:R-:W-:Y:S01]  /*1560*/  ISETP.EQ.OR P4, PT, R2, RZ, P5 ;  /* 0x000000ff0200720c */ /* 0x000fe20002f82670 */
[----:B------:R-:W-:Y:S01]  /*1570*/  IMAD.MOV.U32 R15, RZ, RZ, 0x1 ;  /* 0x00000001ff0f7424 */ /* 0x000fe200078e00ff */
[----:B------:R-:W-:Y:S01]  /*1580*/  PLOP3.LUT P1, PT, P1, PT, PT, 0x8, 0x80 ;  /* 0x000000000080781c */ /* 0x000fe20000f2e170 */
[----:B------:R-:W-:Y:S01]  /*1590*/  IMAD.MOV.U32 R14, RZ, RZ, RZ ;  /* 0x000000ffff0e7224 */ /* 0x000fe200078e00ff */
[----:B------:R-:W-:Y:S01]  /*15a0*/  MOV R8, 0x1 ;  /* 0x0000000100087802 */ /* 0x000fe20000000f00 */
[----:B------:R-:W4:Y:S01]  /*15b0*/  LDC R0, c[0x0][0x374] ;  /* 0x0000dd00ff007b82 */ /* 0x000f220000000800 */
[----:B------:R-:W-:Y:S01]  /*15c0*/  IMAD.MOV.U32 R10, RZ, RZ, RZ ;  /* 0x000000ffff0a7224 */ /* 0x000fe200078e00ff */
[----:B------:R-:W2:Y:S01]  /*15d0*/  LDCU.64 UR22, c[0x0][0x348] ;  /* 0x00006900ff1677ac */ /* 0x000ea20008000a00 */
[----:B------:R-:W-:Y:S01]  /*15e0*/  UMOV UR6, URZ ;  /* 0x000000ff00067c82 */ /* 0x000fe20008000000 */
[----:B-1----:R-:W-:-:S04]  /*15f0*/  UIADD3 UR5, UPT, UPT, UR13, 0x3f, URZ ;  /* 0x0000003f0d057890 */ /* 0x002fc8000fffe0ff */
[----:B------:R-:W-:-:S04]  /*1600*/  USHF.R.S32.HI UR4, URZ, 0x1f, UR5 ;  /* 0x0000001fff047899 */ /* 0x000fc80008011405 */
[----:B------:R-:W-:-:S04]  /*1610*/  ULEA.HI UR4, UR4, UR5, URZ, 0x6 ;  /* 0x0000000504047291 */ /* 0x000fc8000f8f30ff */
[----:B------:R-:W-:Y:S02]  /*1620*/  USHF.R.S32.HI UR15, URZ, 0x6, UR4 ;  /* 0x00000006ff0f7899 */ /* 0x000fe40008011404 */
[----:B------:R-:W-:Y:S02]  /*1630*/  UIADD3 UR4, UPT, UPT, UR13, -0x1, URZ ;  /* 0xffffffff0d047890 */ /* 0x000fe4000fffe0ff */
[----:B------:R-:W-:Y:S02]  /*1640*/  UISETP.LT.U32.AND UP0, UPT, UR15, 0x11, UPT ;  /* 0x000000110f00788c */ /* 0x000fe4000bf01070 */
[----:B------:R-:W-:Y:S02]  /*1650*/  UISETP.GE.U32.AND UP1, UPT, UR4, -0x7f, UPT ;  /* 0xffffff810400788c */ /* 0x000fe4000bf26070 */
[----:B------:R-:W-:Y:S02]  /*1660*/  USEL UR14, UR15, 0x11, UP0 ;  /* 0x000000110f0e7887 */ /* 0x000fe40008000000 */
[----:B------:R-:W-:-:S02]  /*1670*/  UIADD3 UR13, UPT, UPT, UR13, 0x7e, URZ ;  /* 0x0000007e0d0d7890 */ /* 0x000fc4000fffe0ff */
[----:B------:R-:W-:Y:S02]  /*1680*/  UIADD3 UR5, UPT, UPT, UR14, -0x1, URZ ;  /* 0xffffffff0e057890 */ /* 0x000fe4000fffe0ff */
[----:B------:R-:W-:-:S03]  /*1690*/  UIADD3 UR7, UPT, UPT, UR15, -UR14, URZ ;  /* 0x8000000e0f077290 */ /* 0x000fc6000fffe0ff */
[----:B------:R-:W-:-:S04]  /*16a0*/  @UP1 UIADD3 UR5, UPT, UPT, UR14, URZ, URZ ;  /* 0x000000ff0e051290 */ /* 0x000fc8000fffe0ff */
[----:B--2---:R-:W-:-:S12]  /*16b0*/  UIADD3 UR5, UPT, UPT, UR5, 0x1, URZ ;  /* 0x0000000105057890 */ /* 0x004fd8000fffe0ff */
.L_x_36:
[----:B------:R-:W-:Y:S01]  /*16c0*/  UISETP.NE.AND UP0, UPT, UR37, URZ, UPT ;  /* 0x000000ff2500728c */ /* 0x000fe2000bf05270 */
[----:B------:R-:W1:Y:S08]  /*16d0*/  S2UR UR37, SR_CgaCtaId ;  /* 0x00000000002579c3 */ /* 0x000e700000008800 */
[----:B------:R-:W-:Y:S05]  /*16e0*/  BRA.U UP0, `(.L_x_19) ;  /* 0x0000000100347547 */ /* 0x000fea000b800000 */
[----:B------:R-:W2:Y:S01]  /*16f0*/  S2R R2, SR_CgaCtaId ;  /* 0x0000000000027919 */ /* 0x000ea20000008800 */
[----:B------:R-:W-:-:S04]  /*1700*/  MOV R3, 0x400 ;  /* 0x0000040000037802 */ /* 0x000fc80000000f00 */
[----:B--2---:R-:W-:Y:S02]  /*1710*/  LEA R3, R2, R3, 0x18 ;  /* 0x0000000302037211 */ /* 0x004fe400078ec0ff */
[----:B------:R-:W-:-:S03]  /*1720*/  SHF.L.U32 R2, R8, 0x1f, RZ ;  /* 0x0000001f08027819 */ /* 0x000fc600000006ff */
[----:B------:R-:W-:-:S04]  /*1730*/  IMAD R3, R10, 0x8, R3 ;  /* 0x000000080a037824 */ /* 0x000fc800078e0203 */
[----:B------:R-:W2:Y:S02]  /*1740*/  SYNCS.PHASECHK.TRANS64.TRYWAIT P0, [R3+URZ+0x1a0], R2 ;  /* 0x0001a002030075a7 */ /* 0x000ea400080011ff */
[----:B--2---:R-:W-:Y:S05]  /*1750*/  @!P0 BRA `(.L_x_20) ;  /* 0x0000005800d88947 */ /* 0x004fea0003800000 */
.L_x_109:
[----:B------:R-:W-:Y:S01]  /*1760*/  VIADD R10, R10, 0x1 ;  /* 0x000000010a0a7836 */ /* 0x000fe20000000000 */
[----:B------:R2:W-:Y:S04]  /*1770*/  SYNCS.ARRIVE.TRANS64.A1T0 RZ, [R3+URZ+0x190], RZ ;  /* 0x000190ff03ff79a7 */ /* 0x0005e800081000ff */
[----:B------:R-:W-:-:S04]  /*1780*/  ISETP.NE.AND P0, PT, R10, 0x2, PT ;  /* 0x000000020a00780c */ /* 0x000fc80003f05270 */
[----:B------:R-:W-:Y:S02]  /*1790*/  SEL R10, R10, RZ, P0 ;  /* 0x000000ff0a0a7207 */ /* 0x000fe40000000000 */
[----:B--2---:R-:W-:-:S04]  /*17a0*/  SEL R3, RZ, 0x1, P0 ;  /* 0x00000001ff037807 */ /* 0x004fc80000000000 */
[----:B------:R-:W-:-:S07]  /*17b0*/  LOP3.LUT R8, R8, R3, RZ, 0x3c, !PT ;  /* 0x0000000308087212 */ /* 0x000fce00078e3cff */
.L_x_19:
[----:B------:R-:W-:Y:S01]  /*17c0*/  UMOV UR4, 0x400 ;  /* 0x0000040000047882 */ /* 0x000fe20000000000 */
[----:B------:R-:W-:Y:S01]  /*17d0*/  SHF.L.U32 R2, R15, 0x1f, RZ ;  /* 0x0000001f0f027819 */ /* 0x000fe200000006ff */
[----:B-1----:R-:W-:Y:S01]  /*17e0*/  ULEA UR4, UR37, UR4, 0x18 ;  /* 0x0000000425047291 */ /* 0x002fe2000f8ec0ff */
[----:B------:R-:W-:Y:S01]  /*17f0*/  R2UR UR35, R167 ;  /* 0x00000000a72372ca */ /* 0x000fe200000e0000 */
[----:B------:R-:W-:Y:S01]  /*1800*/  UISETP.GE.U32.AND UP0, UPT, UR13, 0x7f, UPT ;  /* 0x0000007f0d00788c */ /* 0x000fe2000bf06070 */
[----:B------:R-:W-:Y:S01]  /*1810*/  R2UR UR11, R165 ;  /* 0x00000000a50b72ca */ /* 0x000fe200000e0000 */
[----:B------:R-:W-:Y:S01]  /*1820*/  ULEA UR8, UR6, UR4, 0x3 ;  /* 0x0000000406087291 */ /* 0x000fe2000f8e18ff */
[----:B------:R-:W-:-:S08]  /*1830*/  UMOV UR24, URZ ;  /* 0x000000ff00187c82 */ /* 0x000fd00008000000 */
[----:B------:R1:W2:Y:S01]  /*1840*/  SYNCS.PHASECHK.TRANS64.TRYWAIT P0, [UR8+0x88], R2 ;  /* 0x00008802ff0075a7 */ /* 0x0002a20008001108 */
[----:B------:R-:W-:Y:S02]  /*1850*/  USHF.L.U32 UR35, UR35, 0x7, URZ ;  /* 0x0000000723237899 */ /* 0x000fe400080006ff */
[----:B------:R-:W-:Y:S01]  /*1860*/  USHF.L.U32 UR11, UR11, 0x6, URZ ;  /* 0x000000060b0b7899 */ /* 0x000fe200080006ff */
[----:B------:R-:W-:Y:S11]  /*1870*/  BRA.U !UP0, `(.L_x_21) ;  /* 0x0000000108a87547 */ /* 0x000ff6000b800000 */
[----:B------:R-:W-:Y:S01]  /*1880*/  UMOV UR16, URZ ;  /* 0x000000ff00107c82 */ /* 0x000fe20008000000 */
[----:B------:R-:W-:-:S05]  /*1890*/  UMOV UR17, UR6 ;  /* 0x0000000600117c82 */ /* 0x000fca0008000000 */
.L_x_26:
[----:B-1----:R-:W-:Y:S01]  /*18a0*/  ULEA UR33, UR17, UR4, 0x3 ;  /* 0x0000000411217291 */ /* 0x002fe2000f8e18ff */
[----:B--2---:R-:W-:Y:S01]  /*18b0*/  @!P5 MOV R3, 0x3000 ;  /* 0x000030000003d802 */ /* 0x004fe20000000f00 */
[----:B--2---:R-:W-:Y:S10]  /*18c0*/  @P0 BRA `(.L_x_22) ;  /* 0x00000000000c0947 */ /* 0x004ff40003800000 */
[----:B------:R-:W-:-:S04]  /*18d0*/  SHF.L.U32 R5, R15, 0x1f, RZ ;  /* 0x0000001f0f057819 */ /* 0x000fc800000006ff */
[----:B------:R-:W2:Y:S02]  /*18e0*/  SYNCS.PHASECHK.TRANS64.TRYWAIT P0, [UR33+0x88], R5 ;  /* 0x00008805ff0075a7 */ /* 0x000ea40008001121 */
[----:B--2---:R-:W-:Y:S05]  /*18f0*/  @!P0 BRA `(.L_x_23) ;  /* 0x0000005800848947 */ /* 0x004fea0003800000 */
.L_x_22:
[----:B------:R2:W-:Y:S01]  /*1900*/  @!P5 SYNCS.ARRIVE.TRANS64 RZ, [UR33], R3 ;  /* 0x00000003ffffd9a7 */ /* 0x0005e20008000021 */
[----:B------:R-:W-:Y:S04]  /*1910*/  BSSY.RECONVERGENT B0, `(.L_x_24) ;  /* 0x0000003000007945 */ /* 0x000fe80003800200 */
[----:B------:R-:W-:Y:S05]  /*1920*/  @P4 BRA `(.L_x_25) ;  /* 0x0000000000044947 */ /* 0x000fea0003800000 */
[----:B------:R-:W-:Y:S05]  /*1930*/  BPT.TRAP 0x1 ;  /* 0x000000040000795c */ /* 0x000fea0000300000 */
.L_x_25:
[----:B------:R-:W-:Y:S05]  /*1940*/  BSYNC.RECONVERGENT B0 ;  /* 0x0000000000007941 */ /* 0x000fea0003800200 */
.L_x_24:
[----:B------:R-:W-:Y:S02]  /*1950*/  UIADD3 UR6, UPT, UPT, UR17, 0x1, URZ ;  /* 0x0000000111067890 */ /* 0x000fe4000fffe0ff */
[----:B------:R-:W-:Y:S02]  /*1960*/  ULEA UR32, UR17, UR4, 0xd ;  /* 0x0000000411207291 */ /* 0x000fe4000f8e68ff */
[----:B------:R-:W-:Y:S02]  /*1970*/  UISETP.NE.AND UP0, UPT, UR6, 0x11, UPT ;  /* 0x000000110600788c */ /* 0x000fe4000bf05270 */
[----:B------:R-:W-:Y:S02]  /*1980*/  UIADD3 UR26, UP1, UPT, UR22, 0x80, URZ ;  /* 0x00000080161a7890 */ /* 0x000fe4000ff3e0ff */
[----:B------:R-:W-:Y:S02]  /*1990*/  USEL UR9, URZ, 0x1, UP0 ;  /* 0x00000001ff097887 */ /* 0x000fe40008000000 */
[----:B------:R-:W-:-:S02]  /*19a0*/  USEL UR6, UR6, URZ, UP0 ;  /* 0x000000ff06067287 */ /* 0x000fc40008000000 */
[----:B------:R-:W-:Y:S02]  /*19b0*/  UIADD3 UR20, UP0, UPT, UR22, 0x180, URZ ;  /* 0x0000018016147890 */ /* 0x000fe4000ff1e0ff */
[----:B------:R-:W-:Y:S01]  /*19c0*/  ULEA UR8, UR6, UR4, 0x3 ;  /* 0x0000000406087291 */ /* 0x000fe2000f8e18ff */
[----:B------:R-:W-:Y:S01]  /*19d0*/  LOP3.LUT R15, R15, UR9, RZ, 0x3c, !PT ;  /* 0x000000090f0f7c12 */ /* 0x000fe2000f8e3cff */
[----:B------:R-:W-:Y:S02]  /*19e0*/  USHF.L.U32 UR34, UR16, 0x6, URZ ;  /* 0x0000000610227899 */ /* 0x000fe400080006ff */
[----:B------:R-:W-:Y:S01]  /*19f0*/  UIADD3.X UR27, UPT, UPT, URZ, UR23, URZ, UP1, !UPT ;  /* 0x00000017ff1b7290 */ /* 0x000fe20008ffe4ff */
[----:B-1----:R-:W-:Y:S01]  /*1a00*/  SHF.L.U32 R2, R15, 0x1f, RZ ;  /* 0x0000001f0f027819 */ /* 0x002fe200000006ff */
[----:B------:R-:W-:Y:S02]  /*1a10*/  UIADD3 UR32, UPT, UPT, UR32, 0x4400, URZ ;  /* 0x0000440020207890 */ /* 0x000fe4000fffe0ff */
[----:B------:R-:W-:Y:S01]  /*1a20*/  UIADD3.X UR21, UPT, UPT, URZ, UR23, URZ, UP0, !UPT ;  /* 0x00000017ff157290 */ /* 0x000fe200087fe4ff */
[----:B------:R1:W1:Y:S01]  /*1a30*/  SYNCS.PHASECHK.TRANS64.TRYWAIT P0, [UR8+0x88], R2 ;  /* 0x00008802ff0075a7 */ /* 0x0002620008001108 */
[----:B------:R-:W-:Y:S01]  /*1a40*/  ULEA UR8, UR17, UR4, 0xc ;  /* 0x0000000411087291 */ /* 0x000fe2000f8e60ff */
[----:B------:R-:W-:Y:S01]  /*1a50*/  UMOV UR18, 0x0 ;  /* 0x0000000000127882 */ /* 0x000fe20000000000 */
[----:B------:R-:W-:-:S02]  /*1a60*/  UMOV UR19, 0x10000000 ;  /* 0x1000000000137882 */ /* 0x000fc40000000000 */
[----:B------:R-:W-:Y:S01]  /*1a70*/  UIADD3 UR8, UPT, UPT, UR8, 0x26400, URZ ;  /* 0x0002640008087890 */ /* 0x000fe2000fffe0ff */
[----:B------:R1:W-:Y:S01]  /*1a80*/  UTMALDG.3D [UR32], [UR26], desc[UR18] ;  /* 0x000012201a0075b4 */ /* 0x0003e20008011000 */
[----:B------:R-:W-:Y:S01]  /*1a90*/  UMOV UR12, UR36 ;  /* 0x00000024000c7c82 */ /* 0x000fe20008000000 */
[----:B------:R-:W-:Y:S01]  /*1aa0*/  UMOV UR9, UR33 ;  /* 0x0000002100097c82 */ /* 0x000fe20008000000 */
[----:B------:R-:W-:Y:S01]  /*1ab0*/  UMOV UR10, UR34 ;  /* 0x00000022000a7c82 */ /* 0x000fe20008000000 */
[----:B------:R-:W-:Y:S01]  /*1ac0*/  UIADD3 UR16, UPT, UPT, UR16, 0x1, URZ ;  /* 0x0000000110107890 */ /* 0x000fe2000fffe0ff */
[----:B------:R-:W-:Y:S01]  /*1ad0*/  UMOV UR24, UR5 ;  /* 0x0000000500187c82 */ /* 0x000fe20008000000 */
[----:B------:R-:W-:Y:S02]  /*1ae0*/  UMOV UR17, UR6 ;  /* 0x0000000600117c82 */ /* 0x000fe40008000000 */
[----:B------:R1:W-:Y:S01]  /*1af0*/  UTMALDG.3D [UR8], [UR20], desc[UR18] ;  /* 0x00001208140075b4 */ /* 0x0003e20008011000 */
[----:B------:R-:W-:-:S09]  /*1b00*/  UISETP.NE.AND UP0, UPT, UR16, UR5, UPT ;  /* 0x000000051000728c */ /* 0x000fd2000bf05270 */
[----:B------:R-:W-:Y:S05]  /*1b10*/  BRA.U UP0, `(.L_x_26) ;  /* 0xfffffffd00607547 */ /* 0x000fea000b83ffff */
.L_x_21:
[----:B-1----:R-:W-:Y:S01]  /*1b20*/  ULEA UR8, UR6, UR4, 0x3 ;  /* 0x0000000406087291 */ /* 0x002fe2000f8e18ff */
[----:B------:R-:W-:Y:S01]  /*1b30*/  SHF.L.U32 R2, R15, 0x1f, RZ ;  /* 0x0000001f0f027819 */ /* 0x000fe200000006ff */
[----:B------:R-:W-:Y:S01]  /*1b40*/  @!P1 SYNCS.ARRIVE.TRANS64.A1T0 RZ, [UR4+0x128], RZ ;  /* 0x000128ffffff99a7 */ /* 0x000fe20008100004 */
[----:B------:R-:W-:-:S06]  /*1b50*/  UISETP.GT.AND UP0, UPT, UR15, UR14, UPT ;  /* 0x0000000e0f00728c */ /* 0x000fcc000bf04270 */
[----:B--2---:R1:W2:Y:S03]  /*1b60*/  SYNCS.PHASECHK.TRANS64.TRYWAIT P0, [UR8+0x88], R2 ;  /* 0x00008802ff0075a7 */ /* 0x0042a60008001108 */
[----:B------:R-:W-:Y:S05]  /*1b70*/  BRA.U !UP0, `(.L_x_27) ;  /* 0x0000000108ac7547 */ /* 0x000fea000b800000 */
[----:B------:R-:W-:Y:S01]  /*1b80*/  UIADD3 UR21, UPT, UPT, UR7, UR24, URZ ;  /* 0x0000001807157290 */ /* 0x000fe2000fffe0ff */
[----:B------:R-:W-:-:S11]  /*1b90*/  UMOV UR25, UR6 ;  /* 0x0000000600197c82 */ /* 0x000fd60008000000 */
.L_x_32:
[----:B-1----:R-:W-:Y:S01]  /*1ba0*/  ULEA UR17, UR25, UR4, 0x3 ;  /* 0x0000000419117291 */ /* 0x002fe2000f8e18ff */
[----:B--2---:R-:W-:Y:S01]  /*1bb0*/  @!P5 MOV R3, 0x3000 ;  /* 0x000030000003d802 */ /* 0x004fe20000000f00 */
[----:B--2---:R-:W-:Y:S10]  /*1bc0*/  @P0 BRA `(.L_x_28) ;  /* 0x00000000000c0947 */ /* 0x004ff40003800000 */
[----:B------:R-:W-:-:S04]  /*1bd0*/  SHF.L.U32 R5, R15, 0x1f, RZ ;  /* 0x0000001f0f057819 */ /* 0x000fc800000006ff */
[----:B------:R-:W2:Y:S02]  /*1be0*/  SYNCS.PHASECHK.TRANS64.TRYWAIT P0, [UR17+0x88], R5 ;  /* 0x00008805ff0075a7 */ /* 0x000ea40008001111 */
[----:B--2---:R-:W-:Y:S05]  /*1bf0*/  @!P0 BRA `(.L_x_29) ;  /* 0x0000005400dc8947 */ /* 0x004fea0003800000 */
.L_x_28:
[----:B------:R2:W-:Y:S01]  /*1c00*/  @!P5 SYNCS.ARRIVE.TRANS64 RZ, [UR17], R3 ;  /* 0x00000003ffffd9a7 */ /* 0x0005e20008000011 */
[----:B------:R-:W-:Y:S04]  /*1c10*/  BSSY.RECONVERGENT B0, `(.L_x_30) ;  /* 0x0000003000007945 */ /* 0x000fe80003800200 */
[----:B------:R-:W-:Y:S05]  /*1c20*/  @P4 BRA `(.L_x_31) ;  /* 0x0000000000044947 */ /* 0x000fea0003800000 */
[----:B------:R-:W-:Y:S05]  /*1c30*/  BPT.TRAP 0x1 ;  /* 0x000000040000795c */ /* 0x000fea0000300000 */
.L_x_31:
[----:B------:R-:W-:Y:S05]  /*1c40*/  BSYNC.RECONVERGENT B0 ;  /* 0x0000000000007941 */ /* 0x000fea0003800200 */
.L_x_30:
        /* <DEDUP_REMOVED lines=10> */
[----:B------:R-:W-:Y:S01]  /*1cf0*/  UIADD3 UR16, UPT, UPT, UR16, 0x4400, URZ ;  /* 0x0000440010107890 */ /* 0x000fe2000fffe0ff */
[----:B-1----:R-:W-:Y:S01]  /*1d00*/  SHF.L.U32 R2, R15, 0x1f, RZ ;  /* 0x0000001f0f027819 */ /* 0x002fe200000006ff */
[----:B------:R-:W-:Y:S02]  /*1d10*/  UIADD3.X UR31, UPT, UPT, URZ, UR23, URZ, UP1, !UPT ;  /* 0x00000017ff1f7290 */ /* 0x000fe40008ffe4ff */
[----:B------:R-:W-:Y:S01]  /*1d20*/  UIADD3.X UR29, UPT, UPT, URZ, UR23, URZ, UP0, !UPT ;  /* 0x00000017ff1d7290 */ /* 0x000fe200087fe4ff */
[----:B------:R1:W1:Y:S01]  /*1d30*/  SYNCS.PHASECHK.TRANS64.TRYWAIT P0, [UR8+0x88], R2 ;  /* 0x00008802ff0075a7 */ /* 0x0002620008001108 */
[----:B------:R-:W-:Y:S01]  /*1d40*/  ULEA UR8, UR25, UR4, 0xc ;  /* 0x0000000419087291 */ /* 0x000fe2000f8e60ff */
[----:B------:R-:W-:Y:S01]  /*1d50*/  UMOV UR26, 0x0 ;  /* 0x00000000001a7882 */ /* 0x000fe20000000000 */
[----:B------:R-:W-:-:S02]  /*1d60*/  UMOV UR27, 0x10000000 ;  /* 0x10000000001b7882 */ /* 0x000fc40000000000 */
[----:B------:R-:W-:Y:S01]  /*1d70*/  UIADD3 UR8, UPT, UPT, UR8, 0x26400, URZ ;  /* 0x0002640008087890 */ /* 0x000fe2000fffe0ff */
[----:B------:R-:W-:Y:S01]  /*1d80*/  UMOV UR19, UR35 ;  /* 0x0000002300137c82 */ /* 0x000fe20008000000 */
[----:B------:R-:W-:Y:S01]  /*1d90*/  UMOV UR20, UR36 ;  /* 0x0000002400147c82 */ /* 0x000fe20008000000 */
[----:B------:R-:W-:Y:S01]  /*1da0*/  UMOV UR12, UR36 ;  /* 0x00000024000c7c82 */ /* 0x000fe20008000000 */
[----:B------:R-:W-:Y:S01]  /*1db0*/  UMOV UR9, UR17 ;  /* 0x0000001100097c82 */ /* 0x000fe20008000000 */
[----:B------:R-:W-:Y:S01]  /*1dc0*/  UMOV UR10, UR18 ;  /* 0x00000012000a7c82 */ /* 0x000fe20008000000 */
[----:B------:R1:W-:Y:S01]  /*1dd0*/  UTMALDG.3D [UR16], [UR30], desc[UR26] ;  /* 0x00001a101e0075b4 */ /* 0x0003e20008011000 */
[----:B------:R-:W-:Y:S01]  /*1de0*/  UIADD3 UR24, UPT, UPT, UR24, 0x1, URZ ;  /* 0x0000000118187890 */ /* 0x000fe2000fffe0ff */
[----:B------:R-:W-:-:S03]  /*1df0*/  UMOV UR25, UR6 ;  /* 0x0000000600197c82 */ /* 0x000fc60008000000 */
[----:B------:R-:W-:Y:S01]  /*1e00*/  UISETP.NE.AND UP0, UPT, UR24, UR21, UPT ;  /* 0x000000151800728c */ /* 0x000fe2000bf05270 */
[----:B------:R1:W-:Y:S08]  /*1e10*/  UTMALDG.3D [UR8], [UR28], desc[UR26] ;  /* 0x00001a081c0075b4 */ /* 0x0003f00008011000 */
[----:B------:R-:W-:Y:S05]  /*1e20*/  BRA.U UP0, `(.L_x_32) ;  /* 0xfffffffd005c7547 */ /* 0x000fea000b83ffff */
.L_x_27:
[----:B-1----:R-:W-:Y:S01]  /*1e30*/  LEA R2, R14, UR4, 0x3 ;  /* 0x000000040e027c11 */ /* 0x002fe2000f8e18ff */
[----:B------:R-:W-:Y:S01]  /*1e40*/  NOP ;  /* 0x0000000000007918 */ /* 0x000fe20000000000 */
[----:B--2---:R-:W-:Y:S02]  /*1e50*/  SHF.L.U32 R3, R12, 0x1f, RZ ;  /* 0x0000001f0c037819 */ /* 0x004fe400000006ff */
[----:B------:R-:W-:Y:S02]  /*1e60*/  LEA R4, R14, UR4, 0x4 ;  /* 0x000000040e047c11 */ /* 0x000fe4000f8e20ff */
[----:B------:R-:W1:Y:S02]  /*1e70*/  SYNCS.PHASECHK.TRANS64.TRYWAIT P0, [R2+URZ+0x130], R3 ;  /* 0x00013003020075a7 */ /* 0x000e6400080011ff */
[----:B-1----:R-:W-:Y:S05]  /*1e80*/  @!P0 BRA `(.L_x_33) ;  /* 0x0000005400508947 */ /* 0x002fea0003800000 */
.L_x_112:
[----:B------:R-:W2:Y:S01]  /*1e90*/  LDS.128 R4, [R4+0x1c0] ;  /* 0x0001c00004047984 */ /* 0x000ea20000000c00 */
[----:B---3--:R-:W-:Y:S01]  /*1ea0*/  ISETP.GE.AND P0, PT, R72, 0x1, PT ;  /* 0x000000014800780c */ /* 0x008fe20003f06270 */
[----:B-1----:R-:W-:Y:S01]  /*1eb0*/  VIADD R2, R2, 0x140 ;  /* 0x0000014002027836 */ /* 0x002fe20000000000 */
[----:B------:R-:W-:Y:S01]  /*1ec0*/  @!PT LDS RZ, [RZ] ;  /* 0x00000000fffff984 */ /* 0x000fe20000000800 */
[----:B------:R-:W-:Y:S01]  /*1ed0*/  @!PT LDS RZ, [RZ] ;  /* 0x00000000fffff984 */ /* 0x000fe20000000800 */
[----:B------:R-:W-:Y:S01]  /*1ee0*/  @!PT LDS RZ, [RZ] ;  /* 0x00000000fffff984 */ /* 0x000fe20000000800 */
[----:B------:R-:W-:Y:S01]  /*1ef0*/  @!PT LDS RZ, [RZ] ;  /* 0x00000000fffff984 */ /* 0x000fe20000000800 */
[----:B------:R1:W-:Y:S06]  /*1f00*/  MEMBAR.ALL.CTA ;  /* 0x0000000000007992 */ /* 0x0003ec0000008000 */
[----:B-1----:R-:W1:Y:S01]  /*1f10*/  FENCE.VIEW.ASYNC.S ;  /* 0x00000000000073c6 */ /* 0x002e620000000000 */
[----:B------:R-:W-:-:S04]  /*1f20*/  PRMT R2, RZ, 0x654, R2 ;  /* 0x00000654ff027816 */ /* 0x000fc80000000002 */
[----:B-1----:R1:W-:Y:S01]  /*1f30*/  SYNCS.ARRIVE.TRANS64.RED.A1T0 RZ, [R2+URZ], RZ ;  /* 0x000000ff02ff79a7 */ /* 0x0023e200081004ff */
[----:B--2---:R-:W-:-:S13]  /*1f40*/  LOP3.LUT P2, RZ, R6, 0x1, RZ, 0xc0, !PT ;  /* 0x0000000106ff7812 */ /* 0x004fda000784c0ff */
[----:B------:R-:W-:Y:S01]  /*1f50*/  @P2 SHF.R.U32.HI R3, RZ, 0x10, R5 ;  /* 0x00000010ff032819 */ /* 0x000fe20000011605 */
[----:B------:R-:W-:Y:S01]  /*1f60*/  VOTEU.ANY UP0, P2 ;  /* 0x0000000000ff7886 */ /* 0x000fe20001000100 */
[----:B------:R-:W-:Y:S02]  /*1f70*/  @P2 MOV R13, R4 ;  /* 0x00000004000d2202 */ /* 0x000fe40000000f00 */
[----:B------:R-:W-:Y:S02]  /*1f80*/  @P2 R2UR.BROADCAST UR8, R3 ;  /* 0x00000000030822ca */ /* 0x000fe400008e0000 */
[----:B------:R-:W-:-:S11]  /*1f90*/  @P2 LOP3.LUT R11, R5, 0xffff, RZ, 0xc0, !PT ;  /* 0x0000ffff050b2812 */ /* 0x000fd600078ec0ff */
[----:B------:R-:W-:Y:S01]  /*1fa0*/  @UP0 UMOV UR36, UR8 ;  /* 0x0000000800240c82 */ /* 0x000fe20008000000 */
[----:B-1----:R-:W-:Y:S05]  /*1fb0*/  @!P0 BRA `(.L_x_34) ;  /* 0x0000000000b88947 */ /* 0x002fea0003800000 */
[----:B------:R-:W4:Y:S01]  /*1fc0*/  LDC.64 R4, c[0x0][0xb18] ;  /* 0x0002c600ff047b82 */ /* 0x000f220000000a00 */
[----:B------:R-:W-:-:S07]  /*1fd0*/  ISETP.NE.AND P3, PT, R72, 0x1, PT ;  /* 0x000000014800780c */ /* 0x000fce0003f65270 */
[----:B------:R-:W1:Y:S08]  /*1fe0*/  LDC.64 R6, c[0x0][0xb10] ;  /* 0x0002c400ff067b82 */ /* 0x000e700000000a00 */
[----:B------:R-:W2:Y:S08]  /*1ff0*/  LDC R16, c[0x0][0xb20] ;  /* 0x0002c800ff107b82 */ /* 0x000eb00000000800 */
[----:B------:R-:W3:Y:S01]  /*2000*/  LDC R18, c[0x0][0xb0c] ;  /* 0x0002c300ff127b82 */ /* 0x000ee20000000800 */
[----:B----4-:R-:W-:Y:S01]  /*2010*/  IMAD.HI.U32 R17, R0, R5, RZ ;  /* 0x0000000500117227 */ /* 0x010fe200078e00ff */
[----:B------:R-:W-:-:S03]  /*2020*/  ISETP.NE.AND P0, PT, R4, 0x1, PT ;  /* 0x000000010400780c */ /* 0x000fc60003f05270 */
[----:B------:R-:W-:-:S03]  /*2030*/  IMAD.HI.U32 R5, R11, R5, RZ ;  /* 0x000000050b057227 */ /* 0x000fc600078e00ff */
[----:B------:R-:W4:Y:S01]  /*2040*/  LDC.64 R2, c[0x0][0xb28] ;  /* 0x0002ca00ff027b82 */ /* 0x000f220000000a00 */
[----:B-1----:R-:W-:-:S04]  /*2050*/  IMAD.HI.U32 R20, R9, R6, RZ ;  /* 0x0000000609147227 */ /* 0x002fc800078e00ff */
[----:B------:R-:W-:Y:S01]  /*2060*/  IMAD.HI.U32 R22, R13, R6, RZ ;  /* 0x000000060d167227 */ /* 0x000fe200078e00ff */
[----:B------:R-:W-:Y:S02]  /*2070*/  SHF.R.U32.HI R20, RZ, R7, R20 ;  /* 0x00000007ff147219 */ /* 0x000fe40000011614 */
[-C--:B--2---:R-:W-:Y:S02]  /*2080*/  SHF.R.U32.HI R17, RZ, R16.reuse, R17 ;  /* 0x00000010ff117219 */ /* 0x084fe40000011611 */
[----:B------:R-:W-:Y:S02]  /*2090*/  SHF.R.U32.HI R16, RZ, R16, R5 ;  /* 0x00000010ff107219 */ /* 0x000fe40000011605 */
[----:B------:R-:W-:Y:S02]  /*20a0*/  SEL R17, R0, R17, !P0 ;  /* 0x0000001100117207 */ /* 0x000fe40004000000 */
[----:B------:R-:W-:Y:S02]  /*20b0*/  SHF.R.U32.HI R22, RZ, R7, R22 ;  /* 0x00000007ff167219 */ /* 0x000fe40000011616 */
[----:B---3--:R-:W-:-:S02]  /*20c0*/  ISETP.NE.AND P1, PT, R18, 0x1, PT ;  /* 0x000000011200780c */ /* 0x008fc40003f25270 */
[----:B------:R-:W-:Y:S02]  /*20d0*/  SEL R5, R11, R16, !P0 ;  /* 0x000000100b057207 */ /* 0x000fe40004000000 */
[----:B------:R-:W-:Y:S02]  /*20e0*/  SEL R19, R9, R20, !P1 ;  /* 0x0000001409137207 */ /* 0x000fe40004800000 */
[----:B------:R-:W-:Y:S01]  /*20f0*/  SEL R7, R13, R22, !P1 ;  /* 0x000000160d077207 */ /* 0x000fe20004800000 */
[----:B----4-:R-:W-:-:S04]  /*2100*/  IMAD.HI.U32 R20, R17, R2, RZ ;  /* 0x0000000211147227 */ /* 0x010fc800078e00ff */
        /* <DEDUP_REMOVED lines=10> */
[----:B------:R-:W-:-:S04]  /*21b0*/  @!P0 IMAD.HI.U32 R16, R7, R2, RZ ;  /* 0x0000000207108227 */ /* 0x000fc800078e00ff */
[----:B------:R-:W-:Y:S01]  /*21c0*/  IMAD.MOV R2, RZ, RZ, -R6 ;  /* 0x000000ffff027224 */ /* 0x000fe200078e0a06 */
[----:B------:R-:W-:-:S03]  /*21d0*/  @!P0 SHF.R.U32.HI R16, RZ, R3, R16 ;  /* 0x00000003ff108219 */ /* 0x000fc60000011610 */
[----:B------:R-:W-:Y:S01]  /*21e0*/  IMAD R2, R72, R2, R5 ;  /* 0x0000000248027224 */ /* 0x000fe200078e0205 */
        /* <DEDUP_REMOVED lines=11> */
.L_x_34:
[----:B------:R-:W1:Y:S02]  /*22a0*/  LDCU UR8, c[0x0][0xb30] ;  /* 0x00016600ff0877ac */ /* 0x000e640008000800 */
[----:B-1----:R-:W-:-:S09]  /*22b0*/  UISETP.NE.AND UP0, UPT, UR8, 0x1, UPT ;  /* 0x000000010800788c */ /* 0x002fd2000bf05270 */
[----:B------:R-:W-:Y:S05]  /*22c0*/  BRA.U UP0, `(.L_x_35) ;  /* 0x0000000100407547 */ /* 0x000fea000b800000 */
[----:B------:R-:W1:Y:S08]  /*22d0*/  LDC.64 R4, c[0x0][0xb10] ;  /* 0x0002c400ff047b82 */ /* 0x000e700000000a00 */
[----:B------:R-:W2:Y:S08]  /*22e0*/  LDC.64 R2, c[0x0][0xb18] ;  /* 0x0002c600ff027b82 */ /* 0x000eb00000000a00 */
[----:B------:R-:W3:Y:S08]  /*22f0*/  LDC R6, c[0x0][0xb20] ;  /* 0x0002c800ff067b82 */ /* 0x000ef00000000800 */
[----:B------:R-:W4:Y:S01]  /*2300*/  LDC R16, c[0x0][0xb0c] ;  /* 0x0002c300ff107b82 */ /* 0x000f220000000800 */
[----:B-1----:R-:W-:-:S05]  /*2310*/  IMAD.HI.U32 R4, R13, R4, RZ ;  /* 0x000000040d047227 */ /* 0x002fca00078e00ff */
[----:B------:R-:W-:Y:S01]  /*2320*/  SHF.R.U32.HI R4, RZ, R5, R4 ;  /* 0x00000005ff047219 */ /* 0x000fe20000011604 */
[----:B--2---:R-:W-:Y:S01]  /*2330*/  IMAD.HI.U32 R3, R11, R3, RZ ;  /* 0x000000030b037227 */ /* 0x004fe200078e00ff */
[----:B------:R-:W-:-:S04]  /*2340*/  ISETP.NE.AND P0, PT, R2, 0x1, PT ;  /* 0x000000010200780c */ /* 0x000fc80003f05270 */
[----:B---3--:R-:W-:-:S04]  /*2350*/  SHF.R.U32.HI R6, RZ, R6, R3 ;  /* 0x00000006ff067219 */ /* 0x008fc80000011603 */
[----:B------:R-:W-:Y:S02]  /*2360*/  SEL R3, R11, R6, !P0 ;  /* 0x000000060b037207 */ /* 0x000fe40004000000 */
[----:B----4-:R-:W-:-:S04]  /*2370*/  ISETP.NE.AND P1, PT, R16, 0x1, PT ;  /* 0x000000011000780c */ /* 0x010fc80003f25270 */
[----:B------:R-:W-:-:S05]  /*2380*/  SEL R4, R13, R4, !P1 ;  /* 0x000000040d047207 */ /* 0x000fca0004800000 */
[----:B------:R-:W-:Y:S02]  /*2390*/  IMAD.IADD R5, R3, 0x1, -R4 ;  /* 0x0000000103057824 */ /* 0x000fe400078e0a04 */
[----:B------:R-:W-:Y:S02]  /*23a0*/  IMAD.IADD R3, R4, 0x1, -R3 ;  /* 0x0000000104037824 */ /* 0x000fe400078e0a03 */
[----:B------:R-:W-:Y:S02]  /*23b0*/  IMAD R13, R5, R16, R13 ;  /* 0x00000010050d7224 */ /* 0x000fe400078e020d */
[----:B------:R-:W-:-:S07]  /*23c0*/  IMAD R11, R3, R2, R11 ;  /* 0x00000002030b7224 */ /* 0x000fce00078e020b */
.L_x_35:
[----:B------:R-:W-:Y:S01]  /*23d0*/  VIADD R14, R14, 0x1 ;  /* 0x000000010e0e7836 */ /* 0x000fe20000000000 */
[----:B------:R-:W-:Y:S01]  /*23e0*/  PLOP3.LUT P1, PT, PT, PT, PT, 0x80, 0x8 ;  /* 0x000000000008781c */ /* 0x000fe20003f2f070 */
[----:B------:R-:W-:Y:S02]  /*23f0*/  IMAD.IADD R167, R13, 0x1, R166 ;  /* 0x000000010da77824 */ /* 0x000fe400078e02a6 */
[----:B------:R-:W-:Y:S01]  /*2400*/  IMAD.IADD R165, R11, 0x1, R164 ;  /* 0x000000010ba57824 */ /* 0x000fe200078e02a4 */
[----:B------:R-:W-:-:S04]  /*2410*/  ISETP.NE.AND P0, PT, R14, 0x2, PT ;  /* 0x000000020e00780c */ /* 0x000fc80003f05270 */
[----:B------:R-:W-:Y:S02]  /*2420*/  SEL R3, RZ, 0x1, P0 ;  /* 0x00000001ff037807 */ /* 0x000fe40000000000 */
[----:B------:R-:W-:Y:S02]  /*2430*/  SEL R14, R14, RZ, P0 ;  /* 0x000000ff0e0e7207 */ /* 0x000fe40000000000 */
[----:B------:R-:W-:Y:S01]  /*2440*/  LOP3.LUT R12, R12, R3, RZ, 0x3c, !PT ;  /* 0x000000030c0c7212 */ /* 0x000fe200078e3cff */
[----:B------:R-:W-:Y:S06]  /*2450*/  @P2 BRA `(.L_x_36) ;  /* 0xfffffff000982947 */ /* 0x000fec000383ffff */
[----:B------:R-:W-:Y:S01]  /*2460*/  UIADD3 UR4, UPT, UPT, UR4, 0x88, URZ ;  /* 0x0000008804047890 */ /* 0x000fe2000fffe0ff */
[----:B------:R-:W-:-:S03]  /*2470*/  SHF.L.U32 R3, R15, 0x1f, RZ ;  /* 0x0000001f0f037819 */ /* 0x000fc600000006ff */
[----:B------:R-:W-:-:S09]  /*2480*/  ULEA UR5, UR6, UR4, 0x3 ;  /* 0x0000000406057291 */ /* 0x000fd2000f8e18ff */
[----:B------:R-:W1:Y:S02]  /*2490*/  SYNCS.PHASECHK.TRANS64.TRYWAIT P0, [UR5], R3 ;  /* 0x00000003ff0075a7 */ /* 0x000e640008001105 */
[----:B-1----:R-:W-:Y:S05]  /*24a0*/  @!P0 BRA `(.L_x_37) ;  /* 0x0000004c00dc8947 */ /* 0x002fea0003800000 */
.L_x_114:
[----:B------:R-:W-:-:S04]  /*24b0*/  UIADD3 UR6, UPT, UPT, UR6, 0x1, URZ ;  /* 0x0000000106067890 */ /* 0x000fc8000fffe0ff */
[----:B------:R-:W-:-:S04]  /*24c0*/  UISETP.NE.AND UP0, UPT, UR6, 0x11, UPT ;  /* 0x000000110600788c */ /* 0x000fc8000bf05270 */
[----:B------:R-:W-:Y:S02]  /*24d0*/  USEL UR7, URZ, 0x1, UP0 ;  /* 0x00000001ff077887 */ /* 0x000fe40008000000 */
[----:B------:R-:W-:-:S04]  /*24e0*/  USEL UR6, UR6, URZ, UP0 ;  /* 0x000000ff06067287 */ /* 0x000fc80008000000 */
[----:B------:R-:W-:Y:S01]  /*24f0*/  ULEA UR5, UR6, UR4, 0x3 ;  /* 0x0000000406057291 */ /* 0x000fe2000f8e18ff */
[----:B------:R-:W-:-:S04]  /*2500*/  LOP3.LUT R2, R15, UR7, RZ, 0x3c, !PT ;  /* 0x000000070f027c12 */ /* 0x000fc8000f8e3cff */
[----:B-1----:R-:W-:-:S04]  /*2510*/  SHF.L.U32 R3, R2, 0x1f, RZ ;  /* 0x0000001f02037819 */ /* 0x002fc800000006ff */
[----:B------:R-:W1:Y:S02]  /*2520*/  SYNCS.PHASECHK.TRANS64.TRYWAIT P0, [UR5], R3 ;  /* 0x00000003ff0075a7 */ /* 0x000e640008001105 */
[----:B-1----:R-:W-:Y:S05]  /*2530*/  @!P0 BRA `(.L_x_38) ;  /* 0x0000004c00d08947 */ /* 0x002fea0003800000 */
.L_x_116:
        /* <DEDUP_REMOVED lines=9> */
.L_x_118:
        /* <DEDUP_REMOVED lines=9> */
.L_x_120:
        /* <DEDUP_REMOVED lines=9> */
.L_x_122:
        /* <DEDUP_REMOVED lines=9> */
.L_x_124:
        /* <DEDUP_REMOVED lines=9> */
.L_x_126:
        /* <DEDUP_REMOVED lines=9> */
.L_x_128:
        /* <DEDUP_REMOVED lines=9> */
.L_x_130:
        /* <DEDUP_REMOVED lines=9> */
.L_x_132:
        /* <DEDUP_REMOVED lines=9> */
.L_x_134:
        /* <DEDUP_REMOVED lines=9> */
.L_x_136:
        /* <DEDUP_REMOVED lines=9> */
.L_x_138:
        /* <DEDUP_REMOVED lines=9> */
.L_x_140:
        /* <DEDUP_REMOVED lines=9> */
.L_x_142:
        /* <DEDUP_REMOVED lines=9> */
.L_x_144:
[----:B------:R-:W-:-:S04]  /*2d20*/  UIADD3 UR6, UPT, UPT, UR6, 0x1, URZ ;  /* 0x0000000106067890 */ /* 0x000fc8000fffe0ff */
[----:B------:R-:W-:-:S04]  /*2d30*/  UISETP.NE.AND UP0, UPT, UR6, 0x11, UPT ;  /* 0x000000110600788c */ /* 0x000fc8000bf05270 */
[----:B------:R-:W-:Y:S02]  /*2d40*/  USEL UR5, URZ, 0x1, UP0 ;  /* 0x00000001ff057887 */ /* 0x000fe40008000000 */
[----:B------:R-:W-:-:S04]  /*2d50*/  USEL UR6, UR6, URZ, UP0 ;  /* 0x000000ff06067287 */ /* 0x000fc80008000000 */
[----:B------:R-:W-:Y:S01]  /*2d60*/  ULEA UR6, UR6, UR4, 0x3 ;  /* 0x0000000406067291 */ /* 0x000fe2000f8e18ff */
[----:B-1----:R-:W-:-:S04]  /*2d70*/  LOP3.LUT R3, R2, UR5, RZ, 0x3c, !PT ;  /* 0x0000000502037c12 */ /* 0x002fc8000f8e3cff */
[----:B------:R-:W-:Y:S01]  /*2d80*/  SHF.L.U32 R3, R3, 0x1f, RZ ;  /* 0x0000001f03037819 */ /* 0x000fe200000006ff */
[----:B----4-:R-:W-:-:S07]  /*2d90*/  IMAD.U32 R0, RZ, RZ, UR6 ;  /* 0x00000006ff007e24 */ /* 0x010fce000f8e00ff */
.L_x_53:
[----:B-1----:R1:W2:Y:S02]  /*2da0*/  SYNCS.PHASECHK.TRANS64.TRYWAIT P0, [R0+URZ], R3 ;  /* 0x00000003000075a7 */ /* 0x0022a400080011ff */
[----:B--2---:R-:W-:Y:S05]  /*2db0*/  @!P0 NANOSLEEP.SYNCS 0x989680 ;  /* 0x009896800000895d */ /* 0x004fea0003900000 */
[----:B------:R-:W2:Y:S02]  /*2dc0*/  @!P0 SYNCS.PHASECHK.TRANS64 P0, [R0+URZ], R3 ;  /* 0x00000003000085a7 */ /* 0x000ea400080010ff */
[----:B--2---:R-:W-:Y:S05]  /*2dd0*/  @P0 EXIT ;  /* 0x000000000000094d */ /* 0x004fea0003800000 */
[----:B------:R-:W-:Y:S05]  /*2de0*/  BRA `(.L_x_53) ;  /* 0xfffffffc00ec7947 */ /* 0x000fea000383ffff */
.L_x_18:
[----:B------:R-:W-:-:S04]  /*2df0*/  UISETP.NE.AND UP1, UPT, UR37, URZ, UPT ;  /* 0x000000ff2500728c */ /* 0x000fc8000bf25270 */
[----:B------:R-:W-:-:S09]  /*2e00*/  UISETP.NE.OR UP1, UPT, UR8, 0x1, UP1 ;  /* 0x000000010800788c */ /* 0x000fd20008f25670 */
[----:B------:R-:W-:Y:S05]  /*2e10*/  BRA.U UP1, `(.L_x_54) ;  /* 0x0000000501487547 */ /* 0x000fea000b800000 */
[----:B------:R-:W-:Y:S01]  /*2e20*/  ISETP.NE.AND P2, PT, R2, RZ, PT ;  /* 0x000000ff0200720c */ /* 0x000fe20003f45270 */
[----:B------:R-:W-:Y:S01]  /*2e30*/  IMAD.MOV.U32 R12, RZ, RZ, 0x1 ;  /* 0x00000001ff0c7424 */ /* 0x000fe200078e00ff */
[----:B------:R-:W-:Y:S02]  /*2e40*/  CS2R R10, SRZ ;  /* 0x00000000000a7805 */ /* 0x000fe4000001ff00 */
[----:B------:R-:W-:Y:S01]  /*2e50*/  CS2R R8, SRZ ;  /* 0x0000000000087805 */ /* 0x000fe2000001ff00 */
[----:B------:R-:W-:Y:S01]  /*2e60*/  UMOV UR4, 0x400 ;  /* 0x0000040000047882 */ /* 0x000fe20000000000 */
[----:B------:R-:W-:Y:S01]  /*2e70*/  UMOV UR6, URZ ;  /* 0x000000ff00067c82 */ /* 0x000fe20008000000 */
[----:B------:R-:W-:-:S12]  /*2e80*/  ULEA UR37, UR37, UR4, 0x18 ;  /* 0x0000000425257291 */ /* 0x000fd8000f8ec0ff */
.L_x_58:
[----:B------:R-:W-:Y:S02]  /*2e90*/  LEA R0, R8, UR37, 0x3 ;  /* 0x0000002508007c11 */ /* 0x000fe4000f8e18ff */
[----:B------:R-:W-:-:S03]  /*2ea0*/  SHF.L.U32 R5, R9, 0x1f, RZ ;  /* 0x0000001f09057819 */ /* 0x000fc600000006ff */
[----:B------:R-:W-:Y:S01]  /*2eb0*/  VIADD R4, R0, 0x1a0 ;  /* 0x000001a000047836 */ /* 0x000fe20000000000 */
[----:B------:R-:W1:Y:S02]  /*2ec0*/  SYNCS.PHASECHK.TRANS64.TRYWAIT P0, [R0+URZ+0x190], R5 ;  /* 0x00019005000075a7 */ /* 0x000e6400080011ff */
[----:B-1----:R-:W-:Y:S05]  /*2ed0*/  @!P0 BRA `(.L_x_55) ;  /* 0x0000004800d08947 */ /* 0x002fea0003800000 */
.L_x_145:
[----:B------:R-:W-:Y:S01]  /*2ee0*/  ULEA UR5, UR6, UR37, 0x3 ;  /* 0x0000002506057291 */ /* 0x000fe2000f8e18ff */
[----:B------:R-:W-:Y:S02]  /*2ef0*/  PRMT R4, RZ, 0x654, R4 ;  /* 0x00000654ff047816 */ /* 0x000fe40000000004 */
[----:B-1----:R-:W-:Y:S01]  /*2f00*/  SHF.L.U32 R5, R12, 0x1f, RZ ;  /* 0x0000001f0c057819 */ /* 0x002fe200000006ff */
[----:B------:R-:W-:Y:S01]  /*2f10*/  UIADD3 UR4, UPT, UPT, UR5, 0x130, URZ ;  /* 0x0000013005047890 */ /* 0x000fe2000fffe0ff */
[----:B------:R1:W-:Y:S05]  /*2f20*/  SYNCS.ARRIVE.TRANS64.RED.A1T0 RZ, [R4+URZ], RZ ;  /* 0x000000ff04ff79a7 */ /* 0x0003ea00081004ff */
[----:B------:R-:W-:Y:S01]  /*2f30*/  IMAD.U32 R7, RZ, RZ, UR4 ;  /* 0x00000004ff077e24 */ /* 0x000fe2000f8e00ff */
[----:B------:R-:W2:Y:S04]  /*2f40*/  SYNCS.PHASECHK.TRANS64.TRYWAIT P0, [UR5+0x140], R5 ;  /* 0x00014005ff0075a7 */ /* 0x000ea80008001105 */
[----:B------:R-:W-:Y:S01]  /*2f50*/  PRMT R6, R2, 0x654, R7 ;  /* 0x0000065402067816 */ /* 0x000fe20000000007 */
[----:B-1----:R-:W-:Y:S01]  /*2f60*/  @!P2 IMAD.MOV.U32 R4, RZ, RZ, 0x10 ;  /* 0x00000010ff04a424 */ /* 0x002fe200078e00ff */
[----:B--2---:R-:W-:Y:S06]  /*2f70*/  @!P0 BRA `(.L_x_56) ;  /* 0x0000004800bc8947 */ /* 0x004fec0003800000 */
.L_x_147:
[----:B------:R-:W-:Y:S01]  /*2f80*/  ULEA UR4, UR6, UR37, 0x4 ;  /* 0x0000002506047291 */ /* 0x000fe2000f8e20ff */
[----:B------:R-:W-:Y:S01]  /*2f90*/  SEL R3, R6, R3, !P2 ;  /* 0x0000000306037207 */ /* 0x000fe20005000000 */
[----:B------:R-:W-:Y:S01]  /*2fa0*/  UIADD3 UR5, UPT, UPT, UR5, 0x130, URZ ;  /* 0x0000013005057890 */ /* 0x000fe2000fffe0ff */
[----:B-1----:R-:W-:Y:S01]  /*2fb0*/  LEA R0, R11, UR37, 0x3 ;  /* 0x000000250b007c11 */ /* 0x002fe2000f8e18ff */
[----:B------:R-:W-:Y:S01]  /*2fc0*/  UIADD3 UR4, UPT, UPT, UR4, 0x1c0, URZ ;  /* 0x000001c004047890 */ /* 0x000fe2000fffe0ff */
[----:B------:R-:W-:Y:S01]  /*2fd0*/  SHF.L.U32 R5, R10, 0x1f, RZ ;  /* 0x0000001f0a057819 */ /* 0x000fe200000006ff */
[----:B------:R1:W-:Y:S01]  /*2fe0*/  @!P2 SYNCS.ARRIVE.TRANS64.RED RZ, [R3+URZ], R4 ;  /* 0x0000000403ffa9a7 */ /* 0x0003e200080004ff */
[----:B------:R-:W-:Y:S01]  /*2ff0*/  UIADD3 UR6, UPT, UPT, UR6, 0x1, URZ ;  /* 0x0000000106067890 */ /* 0x000fe2000fffe0ff */
[----:B------:R-:W-:-:S03]  /*3000*/  VIADD R8, R8, 0x1 ;  /* 0x0000000108087836 */ /* 0x000fc60000000000 */
[----:B------:R-:W-:Y:S02]  /*3010*/  UISETP.NE.AND UP0, UPT, UR6, 0x2, UPT ;  /* 0x000000020600788c */ /* 0x000fe4000bf05270 */
[----:B------:R-:W-:Y:S06]  /*3020*/  UGETNEXTWORKID.BROADCAST [UR4], [UR5] ;  /* 0x00000000040073ca */ /* 0x000fec0008000100 */
[----:B------:R-:W-:Y:S01]  /*3030*/  USEL UR4, URZ, 0x1, UP0 ;  /* 0x00000001ff047887 */ /* 0x000fe20008000000 */
[----:B------:R-:W-:Y:S01]  /*3040*/  ISETP.NE.AND P0, PT, R8, 0x2, PT ;  /* 0x000000020800780c */ /* 0x000fe20003f05270 */
[----:B------:R-:W-:Y:S01]  /*3050*/  USEL UR6, UR6, URZ, UP0 ;  /* 0x000000ff06067287 */ /* 0x000fe20008000000 */
[----:B------:R-:W2:Y:S03]  /*3060*/  SYNCS.PHASECHK.TRANS64.TRYWAIT P1, [R0+URZ+0x130], R5 ;  /* 0x00013005000075a7 */ /* 0x000ea600080211ff */
[----:B------:R-:W-:Y:S01]  /*3070*/  LOP3.LUT R12, R12, UR4, RZ, 0x3c, !PT ;  /* 0x000000040c0c7c12 */ /* 0x000fe2000f8e3cff */
[----:B-12---:R-:W-:Y:S07]  /*3080*/  @!P1 BRA `(.L_x_57) ;  /* 0x0000004800909947 */ /* 0x006fee0003800000 */
.L_x_148:
[C---:B------:R-:W-:Y:S01]  /*3090*/  LEA R4, R11.reuse, UR37, 0x4 ;  /* 0x000000250b047c11 */ /* 0x040fe2000f8e20ff */
[----:B-1----:R-:W-:Y:S01]  /*30a0*/  VIADD R0, R0, 0x140 ;  /* 0x0000014000007836 */ /* 0x002fe20000000000 */
[----:B------:R-:W-:Y:S01]  /*30b0*/  SEL R8, R8, RZ, P0 ;  /* 0x000000ff08087207 */ /* 0x000fe20000000000 */
[----:B------:R-:W-:-:S03]  /*30c0*/  VIADD R11, R11, 0x1 ;  /* 0x000000010b0b7836 */ /* 0x000fc60000000000 */
[----:B------:R-:W1:Y:S01]  /*30d0*/  LDS.128 R4, [R4+0x1c0] ;  /* 0x0001c00004047984 */ /* 0x000e620000000c00 */
[----:B------:R-:W-:Y:S02]  /*30e0*/  PRMT R0, RZ, 0x654, R0 ;  /* 0x00000654ff007816 */ /* 0x000fe40000000000 */
[C---:B------:R-:W-:Y:S01]  /*30f0*/  ISETP.NE.AND P1, PT, R11.reuse, 0x2, PT ;  /* 0x000000020b00780c */ /* 0x040fe20003f25270 */
[----:B------:R-:W-:Y:S01]  /*3100*/  @!PT LDS RZ, [RZ] ;  /* 0x00000000fffff984 */ /* 0x000fe20000000800 */
[----:B------:R-:W-:Y:S01]  /*3110*/  @!PT LDS RZ, [RZ] ;  /* 0x00000000fffff984 */ /* 0x000fe20000000800 */
[----:B------:R-:W-:Y:S01]  /*3120*/  @!PT LDS RZ, [RZ] ;  /* 0x00000000fffff984 */ /* 0x000fe20000000800 */
[----:B------:R-:W-:Y:S01]  /*3130*/  @!PT LDS RZ, [RZ] ;  /* 0x00000000fffff984 */ /* 0x000fe20000000800 */
[----:B------:R2:W-:Y:S06]  /*3140*/  MEMBAR.ALL.CTA ;  /* 0x0000000000007992 */ /* 0x0005ec0000008000 */
[----:B--2---:R-:W2:Y:S01]  /*3150*/  FENCE.VIEW.ASYNC.S ;  /* 0x00000000000073c6 */ /* 0x004ea20000000000 */
[----:B------:R-:W-:Y:S01]  /*3160*/  SEL R11, R11, RZ, P1 ;  /* 0x000000ff0b0b7207 */ /* 0x000fe20000800000 */
[----:B--2---:R2:W-:Y:S01]  /*3170*/  SYNCS.ARRIVE.TRANS64.RED.A1T0 RZ, [R0+URZ], RZ ;  /* 0x000000ff00ff79a7 */ /* 0x0045e200081004ff */
[----:B-1----:R-:W-:-:S02]  /*3180*/  LOP3.LUT P3, RZ, R6, 0x1, RZ, 0xc0, !PT ;  /* 0x0000000106ff7812 */ /* 0x002fc4000786c0ff */
[----:B------:R-:W-:-:S04]  /*3190*/  SEL R5, RZ, 0x1, P1 ;  /* 0x00000001ff057807 */ /* 0x000fc80000800000 */
[----:B------:R-:W-:Y:S02]  /*31a0*/  LOP3.LUT R10, R10, R5, RZ, 0x3c, !PT ;  /* 0x000000050a0a7212 */ /* 0x000fe400078e3cff */
[----:B--2---:R-:W-:-:S04]  /*31b0*/  SEL R0, RZ, 0x1, P0 ;  /* 0x00000001ff007807 */ /* 0x004fc80000000000 */
[----:B------:R-:W-:Y:S01]  /*31c0*/  LOP3.LUT R9, R9, R0, RZ, 0x3c, !PT ;  /* 0x0000000009097212 */ /* 0x000fe200078e3cff */
[----:B------:R-:W-:Y:S06]  /*31d0*/  @P3 BRA `(.L_x_58) ;  /* 0xfffffffc002c3947 */ /* 0x000fec000383ffff */
[----:B------:R-:W-:Y:S01]  /*31e0*/  ULEA UR5, UR6, UR37, 0x3 ;  /* 0x0000002506057291 */ /* 0x000fe2000f8e18ff */
[----:B------:R-:W-:-:S08]  /*31f0*/  SHF.L.U32 R3, R12, 0x1f, RZ ;  /* 0x0000001f0c037819 */ /* 0x000fd000000006ff */
[----:B------:R-:W1:Y:S02]  /*3200*/  SYNCS.PHASECHK.TRANS64 P0, [UR5+0x140], R3 ;  /* 0x00014003ff0075a7 */ /* 0x000e640008001005 */
[----:B-1----:R-:W-:Y:S05]  /*3210*/  @P0 BRA `(.L_x_59) ;  /* 0x0000000000080947 */ /* 0x002fea0003800000 */
[----:B------:R-:W1:Y:S02]  /*3220*/  SYNCS.PHASECHK.TRANS64.TRYWAIT P0, [UR5+0x140], R3 ;  /* 0x00014003ff0075a7 */ /* 0x000e640008001105 */
[----:B-1----:R-:W-:Y:S05]  /*3230*/  @!P0 BRA `(.L_x_60) ;  /* 0x0000004800388947 */ /* 0x002fea0003800000 */
.L_x_59:
[----:B------:R-:W-:-:S04]  /*3240*/  UIADD3 UR4, UPT, UPT, UR6, 0x1, URZ ;  /* 0x0000000106047890 */ /* 0x000fc8000fffe0ff */
[----:B------:R-:W-:-:S04]  /*3250*/  UISETP.NE.AND UP0, UPT, UR4, 0x2, UPT ;  /* 0x000000020400788c */ /* 0x000fc8000bf05270 */
[----:B------:R-:W-:Y:S02]  /*3260*/  USEL UR7, URZ, 0x1, UP0 ;  /* 0x00000001ff077887 */ /* 0x000fe40008000000 */
[----:B------:R-:W-:-:S04]  /*3270*/  USEL UR4, UR4, URZ, UP0 ;  /* 0x000000ff04047287 */ /* 0x000fc80008000000 */
[----:B------:R-:W-:Y:S01]  /*3280*/  ULEA UR4, UR4, UR37, 0x3 ;  /* 0x0000002504047291 */ /* 0x000fe2000f8e18ff */
[----:B-1----:R-:W-:-:S04]  /*3290*/  LOP3.LUT R3, R12, UR7, RZ, 0x3c, !PT ;  /* 0x000000070c037c12 */ /* 0x002fc8000f8e3cff */
[----:B------:R-:W-:-:S04]  /*32a0*/  SHF.L.U32 R0, R3, 0x1f, RZ ;  /* 0x0000001f03007819 */ /* 0x000fc800000006ff */
[----:B------:R-:W1:Y:S02]  /*32b0*/  SYNCS.PHASECHK.TRANS64 P0, [UR4+0x140], R0 ;  /* 0x00014000ff0075a7 */ /* 0x000e640008001004 */
[----:B-1----:R-:W-:Y:S05]  /*32c0*/  @P0 EXIT ;  /* 0x000000000000094d */ /* 0x002fea0003800000 */
[----:B------:R-:W-:Y:S02]  /*32d0*/  SHF.L.U32 R3, R3, 0x1f, RZ ;  /* 0x0000001f03037819 */ /* 0x000fe400000006ff */
[----:B------:R-:W-:-:S07]  /*32e0*/  MOV R0, UR4 ;  /* 0x0000000400007c02 */ /* 0x000fce0008000f00 */
.L_x_61:
[----:B-1----:R1:W2:Y:S02]  /*32f0*/  SYNCS.PHASECHK.TRANS64.TRYWAIT P0, [R0+URZ+0x140], R3 ;  /* 0x00014003000075a7 */ /* 0x0022a400080011ff */
[----:B--2---:R-:W-:Y:S05]  /*3300*/  @!P0 NANOSLEEP.SYNCS 0x989680 ;  /* 0x009896800000895d */ /* 0x004fea0003900000 */
[----:B------:R-:W2:Y:S02]  /*3310*/  @!P0 SYNCS.PHASECHK.TRANS64 P0, [R0+URZ+0x140], R3 ;  /* 0x00014003000085a7 */ /* 0x000ea400080010ff */
[----:B--2---:R-:W-:Y:S05]  /*3320*/  @P0 EXIT ;  /* 0x000000000000094d */ /* 0x004fea0003800000 */
[----:B------:R-:W-:Y:S05]  /*3330*/  BRA `(.L_x_61) ;  /* 0xfffffffc00ec7947 */ /* 0x000fea000383ffff */
.L_x_54:
[----:B------:R-:W-:-:S09]  /*3340*/  UISETP.NE.AND UP1, UPT, UR8, URZ, UPT ;  /* 0x000000ff0800728c */ /* 0x000fd2000bf25270 */
[----:B------:R-:W-:Y:S05]  /*3350*/  BRA.U UP1, `(.L_x_62) ;  /* 0x0000000d017c7547 */ /* 0x000fea000b800000 */
[----:B------:R-:W-:Y:S01]  /*3360*/  UMOV UR4, 0x40 ;  /* 0x0000004000047882 */ /* 0x000fe20000000000 */
[----:B------:R-:W-:Y:S01]  /*3370*/  NOP ;  /* 0x0000000000007918 */ /* 0x000fe20000000000 */
[----:B------:R-:W-:Y:S01]  /*3380*/  ULEA UR4, UR37, UR4, 0x18 ;  /* 0x0000000425047291 */ /* 0x000fe2000f8ec0ff */
[----:B------:R-:W-:Y:S02]  /*3390*/  UMOV UR5, 0x400 ;  /* 0x0000040000057882 */ /* 0x000fe40000000000 */
[----:B------:R-:W-:-:S06]  /*33a0*/  ULEA UR37, UR37, UR5, 0x18 ;  /* 0x0000000525257291 */ /* 0x000fcc000f8ec0ff */
[----:B------:R-:W1:Y:S02]  /*33b0*/  LDS.U8 R0, [UR4+0x1c] ;  /* 0x00001c04ff007984 */ /* 0x000e640008000000 */
[----:B-1----:R-:W-:-:S13]  /*33c0*/  ISETP.NE.AND P0, PT, R0, RZ, PT ;  /* 0x000000ff0000720c */ /* 0x002fda0003f05270 */
[----:B------:R-:W-:Y:S05]  /*33d0*/  @P0 BRA `(.L_x_63) ;  /* 0x0000000000580947 */ /* 0x000fea0003800000 */
[----:B------:R-:W-:-:S13]  /*33e0*/  ELECT P0, URZ, PT ;  /* 0x0000000000ff782f */ /* 0x000fda0003800000 */
[----:B------:R-:W-:Y:S05]  /*33f0*/  @!P0 BRA `(.L_x_64) ;  /* 0x0000000000608947 */ /* 0x000fea0003800000 */
[----:B------:R-:W-:Y:S01]  /*3400*/  UMOV UR5, 0x10 ;  /* 0x0000001000057882 */ /* 0x000fe20000000000 */
[----:B------:R-:W-:Y:S01]  /*3410*/  HFMA2 R0, -RZ, RZ, 0, 5.9604644775390625e-08 ;  /* 0x00000001ff007431 */ /* 0x000fe200000001ff */
[----:B------:R-:W-:-:S03]  /*3420*/  MOV R2, 0xffff ;  /* 0x0000ffff00027802 */ /* 0x000fc60000000f00 */
[----:B------:R-:W-:Y:S04]  /*3430*/  DEPBAR.LE SB1, 0x36 ;  /* 0x00009d800000791a */ /* 0x000fe80000000000 */
[----:B------:R-:W1:Y:S02]  /*3440*/  UTCATOMSWS.FIND_AND_SET.ALIGN UP0, UR5, UR5 ;  /* 0x00000005000575e3 */ /* 0x000e640008000800 */
[----:B-1----:R-:W-:Y:S01]  /*3450*/  MOV R3, UR5 ;  /* 0x0000000500037c02 */ /* 0x002fe20008000f00 */
[----:B------:R-:W-:Y:S06]  /*3460*/  BRA.U UP0, `(.L_x_65) ;  /* 0x0000000100187547 */ /* 0x000fec000b800000 */
.L_x_66:
[----:B------:R-:W-:Y:S05]  /*3470*/  NANOSLEEP 0x64 ;  /* 0x000000640000795d */ /* 0x000fea0003800000 */
[----:B------:R-:W-:-:S05]  /*3480*/  UMOV UR5, 0x10 ;  /* 0x0000001000057882 */ /* 0x000fca0000000000 */
[----:B------:R-:W-:Y:S04]  /*3490*/  DEPBAR.LE SB1, 0x36 ;  /* 0x00009d800000791a */ /* 0x000fe80000000000 */
[----:B------:R-:W1:Y:S02]  /*34a0*/  UTCATOMSWS.FIND_AND_SET.ALIGN UP0, UR5, UR5 ;  /* 0x00000005000575e3 */ /* 0x000e640008000800 */
[----:B-1----:R-:W-:Y:S01]  /*34b0*/  MOV R3, UR5 ;  /* 0x0000000500037c02 */ /* 0x002fe20008000f00 */
[----:B------:R-:W-:Y:S05]  /*34c0*/  BRA.U !UP0, `(.L_x_66) ;  /* 0xfffffffd08e87547 */ /* 0x000fea000b83ffff */
.L_x_65:
[-C--:B------:R-:W-:Y:S02]  /*34d0*/  SHF.L.U32 R2, R2, R3.reuse, RZ ;  /* 0x0000000302027219 */ /* 0x080fe400000006ff */
[----:B------:R-:W-:Y:S01]  /*34e0*/  SHF.L.U32 R0, R0, R3, RZ ;  /* 0x0000000300007219 */ /* 0x000fe200000006ff */
[----:B------:R-:W-:Y:S02]  /*34f0*/  IMAD.SHL.U32 R3, R3, 0x20, RZ ;  /* 0x0000002003037824 */ /* 0x000fe400078e00ff */
[----:B------:R1:W-:Y:S04]  /*3500*/  ATOMS.OR RZ, [UR4+0x14], R2 ;  /* 0x00001402ffff798c */ /* 0x0003e8000b000004 */
[----:B------:R1:W-:Y:S04]  /*3510*/  ATOMS.OR RZ, [UR4+0x18], R0 ;  /* 0x00001800ffff798c */ /* 0x0003e8000b000004 */
[----:B------:R1:W-:Y:S01]  /*3520*/  STS [UR37+0x1e0], R3 ;  /* 0x0001e003ff007988 */ /* 0x0003e20008000825 */
[----:B------:R-:W-:Y:S05]  /*3530*/  BRA `(.L_x_64) ;  /* 0x0000000000107947 */ /* 0x000fea0003800000 */
.L_x_63:
[----:B------:R-:W-:Y:S02]  /*3540*/  MOV R0, 0xffffffff ;  /* 0xffffffff00007802 */ /* 0x000fe40000000f00 */
[----:B------:R-:W-:-:S03]  /*3550*/  MOV R2, 0x3580 ;  /* 0x0000358000027802 */ /* 0x000fc60000000f00 */
[----:B------:R1:W-:Y:S04]  /*3560*/  STS [UR37+0x1e0], R0 ;  /* 0x0001e000ff007988 */ /* 0x0003e80008000825 */
[----:B-1-3-5:R-:W-:Y:S05]  /*3570*/  CALL.REL.NOINC `($__internal_1_$__cuda_sm10x_tcgen05_guardrail_trap_phase_invalid_during_alloc) ;  /* 0x0000004800b47944 */ /* 0x02afea0003c00000 */
.L_x_64:
[----:B------:R-:W-:Y:S05]  /*3580*/  WARPSYNC.ALL ;  /* 0x0000000000007948 */ /* 0x000fea0003800000 */
[----:B------:R-:W2:Y:S01]  /*3590*/  S2UR UR6, SR_CgaCtaId ;  /* 0x00000000000679c3 */ /* 0x000ea20000008800 */
[----:B------:R-:W-:Y:S01]  /*35a0*/  UMOV UR4, 0x400 ;  /* 0x0000040000047882 */ /* 0x000fe20000000000 */
[----:B------:R-:W-:-:S06]  /*35b0*/  NOP ;  /* 0x0000000000007918 */ /* 0x000fcc0000000000 */
[----:B------:R-:W-:Y:S06]  /*35c0*/  BAR.ARV 0x6, 0xa0 ;  /* 0x0182800000007b1d */ /* 0x000fec0000002000 */
[----:B------:R-:W4:Y:S01]  /*35d0*/  LDCU UR7, c[0x0][0x38c] ;  /* 0x00007180ff0777ac */ /* 0x000f220008000800 */
[----:B------:R-:W-:Y:S01]  /*35e0*/  IMAD.MOV.U32 R11, RZ, RZ, 0x1 ;  /* 0x00000001ff0b7424 */ /* 0x000fe200078e00ff */
[----:B------:R-:W-:Y:S01]  /*35f0*/  CS2R R8, SRZ ;  /* 0x0000000000087805 */ /* 0x000fe2000001ff00 */
[----:B------:R-:W-:Y:S01]  /*3600*/  IMAD.MOV.U32 R10, RZ, RZ, RZ ;  /* 0x000000ffff0a7224 */ /* 0x000fe200078e00ff */
[----:B------:R-:W-:Y:S01]  /*3610*/  UMOV UR18, URZ ;  /* 0x000000ff00127c82 */ /* 0x000fe20008000000 */
[----:B------:R-:W-:Y:S01]  /*3620*/  UMOV UR17, URZ ;  /* 0x000000ff00117c82 */ /* 0x000fe20008000000 */
[----:B------:R-:W-:Y:S01]  /*3630*/  UMOV UR22, 0x0 ;  /* 0x0000000000167882 */ /* 0x000fe20000000000 */
[----:B------:R-:W-:Y:S01]  /*3640*/  UMOV UR23, 0x81004a0 ;  /* 0x081004a000177882 */ /* 0x000fe20000000000 */
[----:B------:R-:W-:Y:S01]  /*3650*/  UMOV UR20, 0x0 ;  /* 0x0000000000147882 */ /* 0x000fe20000000000 */
[----:B------:R-:W-:Y:S01]  /*3660*/  UMOV UR21, 0x81004a0 ;  /* 0x081004a000157882 */ /* 0x000fe20000000000 */
[----:B--2---:R-:W-:Y:S01]  /*3670*/  ULEA UR6, UR6, UR4, 0x18 ;  /* 0x0000000406067291 */ /* 0x004fe2000f8ec0ff */
[----:B------:R-:W2:Y:S03]  /*3680*/  LDCU UR4, c[0x0][0x38c] ;  /* 0x00007180ff0477ac */ /* 0x000ea60008000800 */
[----:B------:R-:W-:-:S02]  /*3690*/  UIADD3 UR11, UPT, UPT, UR6, 0x4400, URZ ;  /* 0x00004400060b7890 */ /* 0x000fc4000fffe0ff */
[----:B----4-:R-:W-:-:S03]  /*36a0*/  UIADD3 UR7, UPT, UPT, UR7, 0x3f, URZ ;  /* 0x0000003f07077890 */ /* 0x010fc6000fffe0ff */
[----:B-1----:R-:W1:Y:S01]  /*36b0*/  LDS R0, [UR6+0x1e0] ;  /* 0x0001e006ff007984 */ /* 0x002e620008000800 */
[----:B------:R-:W-:Y:S02]  /*36c0*/  UIADD3 UR12, UPT, UPT, UR6, 0x26400, URZ ;  /* 0x00026400060c7890 */ /* 0x000fe4000fffe0ff */
[----:B------:R-:W-:Y:S02]  /*36d0*/  USHF.R.S32.HI UR5, URZ, 0x1f, UR7 ;  /* 0x0000001fff057899 */ /* 0x000fe40008011407 */
[----:B------:R-:W-:Y:S02]  /*36e0*/  USHF.R.U32.HI UR11, URZ, 0x4, UR11 ;  /* 0x00000004ff0b7899 */ /* 0x000fe4000801160b */
[----:B------:R-:W-:Y:S02]  /*36f0*/  ULEA.HI UR5, UR5, UR7, URZ, 0x6 ;  /* 0x0000000705057291 */ /* 0x000fe4000f8f30ff */
[----:B------:R-:W-:Y:S02]  /*3700*/  USHF.R.U32.HI UR12, URZ, 0x4, UR12 ;  /* 0x00000004ff0c7899 */ /* 0x000fe4000801160c */
[----:B------:R-:W-:-:S02]  /*3710*/  USHF.R.S32.HI UR5, URZ, 0x6, UR5 ;  /* 0x00000006ff057899 */ /* 0x000fc40008011405 */
[----:B------:R-:W-:Y:S02]  /*3720*/  ULOP3.LUT UR11, UR11, 0x3fff, URZ, 0xc0, !UPT ;  /* 0x00003fff0b0b7892 */ /* 0x000fe4000f8ec0ff */
[----:B------:R-:W-:Y:S02]  /*3730*/  UISETP.LT.AND UP0, UPT, UR5, 0x1, UPT ;  /* 0x000000010500788c */ /* 0x000fe4000bf01270 */
[----:B------:R-:W-:Y:S02]  /*3740*/  ULOP3.LUT UR12, UR12, 0x3fff, URZ, 0xc0, !UPT ;  /* 0x00003fff0c0c7892 */ /* 0x000fe4000f8ec0ff */
[----:B------:R-:W-:Y:S02]  /*3750*/  USEL UR10, UR5, 0x1, !UP0 ;  /* 0x00000001050a7887 */ /* 0x000fe4000c000000 */
[----:B------:R-:W-:Y:S02]  /*3760*/  ULOP3.LUT UR11, UR11, 0x10000, URZ, 0xfc, !UPT ;  /* 0x000100000b0b7892 */ /* 0x000fe4000f8efcff */
[----:B------:R-:W-:-:S02]  /*3770*/  ULOP3.LUT UR12, UR12, 0x10000, URZ, 0xfc, !UPT ;  /* 0x000100000c0c7892 */ /* 0x000fc4000f8efcff */
[----:B------:R-:W-:Y:S02]  /*3780*/  UIADD3 UR10, UPT, UPT, -UR10, URZ, URZ ;  /* 0x000000ff0a0a7290 */ /* 0x000fe4000fffe1ff */
[----:B--2---:R-:W-:Y:S01]  /*3790*/  UISETP.GE.AND UP3, UPT, UR4, 0x1, UPT ;  /* 0x000000010400788c */ /* 0x004fe2000bf66270 */
[----:B-1----:R-:W-:-:S15]  /*37a0*/  R2UR UR19, R0 ;  /* 0x00000000001372ca */ /* 0x002fde00000e0000 */
.L_x_73:
[----:B------:R-:W-:Y:S02]  /*37b0*/  LEA R0, R10, UR6, 0x3 ;  /* 0x000000060a007c11 */ /* 0x000fe4000f8e18ff */
[----:B------:R-:W-:Y:S02]  /*37c0*/  SHF.L.U32 R5, R9, 0x1f, RZ ;  /* 0x0000001f09057819 */ /* 0x000fe400000006ff */
[----:B------:R-:W-:Y:S01]  /*37d0*/  PLOP3.LUT P0, PT, PT, PT, UP3, 0x80, 0x8 ;  /* 0x000000000008781c */ /* 0x000fe20003f0f038 */
[----:B------:R-:W-:Y:S01]  /*37e0*/  VIADD R3, R0, 0x140 ;  /* 0x0000014000037836 */ /* 0x000fe20000000000 */
[----:B-1----:R-:W1:Y:S02]  /*37f0*/  SYNCS.PHASECHK.TRANS64.TRYWAIT P1, [R0+URZ+0x130], R5 ;  /* 0x00013005000075a7 */ /* 0x002e6400080211ff */
[----:B-1--4-:R-:W-:Y:S09]  /*3800*/  @!P1 BRA `(.L_x_67) ;  /* 0x0000004000dc9947 */ /* 0x012ff20003800000 */
.L_x_150:
[----:B------:R-:W-:Y:S01]  /*3810*/  LEA R4, R10, UR6, 0x4 ;  /* 0x000000060a047c11 */ /* 0x000fe2000f8e20ff */
[----:B------:R-:W-:Y:S01]  /*3820*/  @UP3 ULEA UR4, UR17, UR6, 0x3 ;  /* 0x0000000611043291 */ /* 0x000fe2000f8e18ff */
[----:B------:R-:W-:Y:S01]  /*3830*/  PLOP3.LUT P2, PT, PT, PT, PT, 0x80, 0x8 ;  /* 0x000000000008781c */ /* 0x000fe20003f4f070 */
[----:B------:R-:W-:Y:S01]  /*3840*/  ULEA UR8, UR18, UR6, 0x3 ;  /* 0x0000000612087291 */ /* 0x000fe2000f8e18ff */
[----:B------:R-:W-:Y:S01]  /*3850*/  PRMT R3, RZ, 0x654, R3 ;  /* 0x00000654ff037816 */ /* 0x000fe20000000003 */
[----:B------:R-:W-:Y:S01]  /*3860*/  ULEA UR9, UR18, UR19, 0x6 ;  /* 0x0000001312097291 */ /* 0x000fe2000f8e30ff */
[----:B-1----:R-:W1:Y:S01]  /*3870*/  LDS.128 R4, [R4+0x1c0] ;  /* 0x0001c00004047984 */ /* 0x002e620000000c00 */
[----:B------:R-:W-:Y:S02]  /*3880*/  @P0 SHF.L.U32 R2, R8, 0x1f, RZ ;  /* 0x0000001f08020819 */ /* 0x000fe400000006ff */
[----:B------:R-:W-:Y:S01]  /*3890*/  SHF.L.U32 R0, R11, 0x1f, RZ ;  /* 0x0000001f0b007819 */ /* 0x000fe200000006ff */
[----:B------:R-:W-:Y:S01]  /*38a0*/  @!PT LDS RZ, [RZ] ;  /* 0x00000000fffff984 */ /* 0x000fe20000000800 */
[----:B------:R-:W-:Y:S01]  /*38b0*/  @!PT LDS RZ, [RZ] ;  /* 0x00000000fffff984 */ /* 0x000fe20000000800 */
[----:B------:R-:W-:Y:S01]  /*38c0*/  @!PT LDS RZ, [RZ] ;  /* 0x00000000fffff984 */ /* 0x000fe20000000800 */
[----:B------:R-:W-:Y:S01]  /*38d0*/  @!PT LDS RZ, [RZ] ;  /* 0x00000000fffff984 */ /* 0x000fe20000000800 */
[----:B------:R2:W-:Y:S06]  /*38e0*/  MEMBAR.ALL.CTA ;  /* 0x0000000000007992 */ /* 0x0005ec0000008000 */
[----:B--2---:R-:W2:Y:S02]  /*38f0*/  FENCE.VIEW.ASYNC.S ;  /* 0x00000000000073c6 */ /* 0x004ea40000000000 */
[----:B--2---:R2:W-:Y:S01]  /*3900*/  SYNCS.ARRIVE.TRANS64.RED.A1T0 RZ, [R3+URZ], RZ ;  /* 0x000000ff03ff79a7 */ /* 0x0045e200081004ff */
[----:B------:R2:W4:Y:S01]  /*3910*/  @P0 SYNCS.PHASECHK.TRANS64.TRYWAIT P2, [UR4], R2 ;  /* 0x00000002ff0005a7 */ /* 0x0005220008041104 */
[----:B-1----:R-:W-:Y:S01]  /*3920*/  LOP3.LUT P1, RZ, R6, 0x1, RZ, 0xc0, !PT ;  /* 0x0000000106ff7812 */ /* 0x002fe2000782c0ff */
[----:B------:R-:W1:Y:S02]  /*3930*/  SYNCS.PHASECHK.TRANS64.TRYWAIT P0, [UR8+0x170], R0 ;  /* 0x00017000ff0075a7 */ /* 0x000e640008001108 */
[----:B-12-4-:R-:W-:Y:S10]  /*3940*/  @!P0 BRA `(.L_x_68) ;  /* 0x0000004000a08947 */ /* 0x016ff40003800000 */
.L_x_152:
[----:B------:R-:W-:Y:S01]  /*3950*/  IADD3 R10, PT, PT, R10, 0x1, RZ ;  /* 0x000000010a0a7810 */ /* 0x000fe20007ffe0ff */
[----:B------:R-:W-:Y:S06]  /*3960*/  BRA.U !UP3, `(.L_x_69) ;  /* 0x000000010b987547 */ /* 0x000fec000b800000 */
[----:B------:R-:W-:Y:S01]  /*3970*/  UPLOP3.LUT UP4, UPT, UPT, UPT, UPT, 0x40, 0x4 ;  /* 0x000000000004789c */ /* 0x000fe20003f8e870 */
[----:B------:R-:W-:Y:S01]  /*3980*/  UMOV UR16, UR10 ;  /* 0x0000000a00107c82 */ /* 0x000fe20008000000 */
[----:B------:R-:W-:Y:S01]  /*3990*/  UMOV UR15, UR5 ;  /* 0x00000005000f7c82 */ /* 0x000fe20008000000 */
[----:B------:R-:W-:-:S08]  /*39a0*/  UMOV UR14, UR17 ;  /* 0x00000011000e7c82 */ /* 0x000fd00008000000 */
.L_x_72:
[----:B------:R-:W-:Y:S02]  /*39b0*/  UIADD3 UR16, UPT, UPT, UR16, 0x1, URZ ;  /* 0x0000000110107890 */ /* 0x000fe4000fffe0ff */
[----:B--2---:R-:W-:Y:S02]  /*39c0*/  ULEA UR7, UR14, UR6, 0x3 ;  /* 0x000000060e077291 */ /* 0x004fe4000f8e18ff */
[----:B------:R-:W-:Y:S01]  /*39d0*/  UISETP.NE.AND UP0, UPT, UR16, URZ, UPT ;  /* 0x000000ff1000728c */ /* 0x000fe2000bf05270 */
[----:B----4-:R-:W-:Y:S10]  /*39e0*/  @P2 BRA `(.L_x_70) ;  /* 0x00000000000c2947 */ /* 0x010ff40003800000 */
[----:B-1----:R-:W-:Y:S04]  /*39f0*/  SHF.L.U32 R3, R8, 0x1f, RZ ;  /* 0x0000001f08037819 */ /* 0x002fe800000006ff */
[----:B------:R-:W1:Y:S02]  /*3a00*/  SYNCS.PHASECHK.TRANS64.TRYWAIT P0, [UR7], R3 ;  /* 0x00000003ff0075a7 */ /* 0x000e640008001107 */
[----:B-1----:R-:W-:Y:S05]  /*3a10*/  @!P0 BRA `(.L_x_71) ;  /* 0x0000004000848947 */ /* 0x002fea0003800000 */
.L_x_70:
[----:B------:R-:W-:Y:S01]  /*3a20*/  UISETP.NE.AND UP1, UPT, UR15, 0x1, UPT ;  /* 0x000000010f00788c */ /* 0x000fe2000bf25270 */
[----:B------:R-:W-:Y:S01]  /*3a30*/  PLOP3.LUT P2, PT, PT, PT, PT, 0x80, 0x8 ;  /* 0x000000000008781c */ /* 0x000fe20003f4f070 */
[----:B------:R-:W-:Y:S02]  /*3a40*/  UIADD3 UR17, UPT, UPT, UR14, 0x1, URZ ;  /* 0x000000010e117890 */ /* 0x000fe4000fffe0ff */
[----:B------:R-:W-:Y:S02]  /*3a50*/  ULEA UR24, UR14, UR12, 0x8 ;  /* 0x0000000c0e187291 */ /* 0x000fe4000f8e40ff */
[----:B------:R-:W-:Y:S01]  /*3a60*/  UISETP.NE.AND UP2, UPT, UR17, 0x11, UPT ;  /* 0x000000111100788c */ /* 0x000fe2000bf45270 */
[----:B------:R-:W-:Y:S01]  /*3a70*/  PLOP3.LUT P0, PT, PT, PT, UP1, 0x80, 0x8 ;  /* 0x000000000008781c */ /* 0x000fe20003f0f018 */
[----:B------:R-:W-:Y:S02]  /*3a80*/  ULEA UR26, UR14, UR11, 0x9 ;  /* 0x0000000b0e1a7291 */ /* 0x000fe4000f8e48ff */
[----:B------:R-:W-:Y:S02]  /*3a90*/  USEL UR13, URZ, 0x1, UP2 ;  /* 0x00000001ff0d7887 */ /* 0x000fe40009000000 */
[----:B------:R-:W-:Y:S02]  /*3aa0*/  USEL UR17, UR17, URZ, UP2 ;  /* 0x000000ff11117287 */ /* 0x000fe40009000000 */
[----:B------:R-:W-:Y:S02]  /*3ab0*/  UIADD3 UR30, UPT, UPT, UR24, 0x2, URZ ;  /* 0x00000002181e7890 */ /* 0x000fe4000fffe0ff */
[----:B------:R-:W-:Y:S01]  /*3ac0*/  @UP1 ULEA UR4, UR17, UR6, 0x3 ;  /* 0x0000000611041291 */ /* 0x000fe2000f8e18ff */
[----:B------:R-:W-:Y:S01]  /*3ad0*/  LOP3.LUT R8, R8, UR13, RZ, 0x3c, !PT ;  /* 0x0000000d08087c12 */ /* 0x000fe2000f8e3cff */
[----:B------:R-:W-:Y:S02]  /*3ae0*/  UIADD3 UR28, UPT, UPT, UR26, 0x2, URZ ;  /* 0x000000021a1c7890 */ /* 0x000fe4000fffe0ff */
[----:B------:R-:W-:Y:S01]  /*3af0*/  UIADD3 UR7, UPT, UPT, UR7, 0x88, URZ ;  /* 0x0000008807077890 */ /* 0x000fe2000fffe0ff */
[----:B-1----:R-:W-:Y:S01]  /*3b00*/  @P0 SHF.L.U32 R0, R8, 0x1f, RZ ;  /* 0x0000001f08000819 */ /* 0x002fe200000006ff */
[----:B------:R-:W-:Y:S01]  /*3b10*/  UMOV UR25, 0x80004020 ;  /* 0x8000402000197882 */ /* 0x000fe20000000000 */
[----:B------:R-:W-:Y:S01]  /*3b20*/  UMOV UR27, 0x80004020 ;  /* 0x80004020001b7882 */ /* 0x000fe20000000000 */
[----:B------:R-:W-:Y:S01]  /*3b30*/  UMOV UR31, 0x80004020 ;  /* 0x80004020001f7882 */ /* 0x000fe20000000000 */
[----:B------:R2:W4:Y:S01]  /*3b40*/  @P0 SYNCS.PHASECHK.TRANS64.TRYWAIT P2, [UR4], R0 ;  /* 0x00000000ff0005a7 */ /* 0x0005220008041104 */
[----:B------:R-:W-:Y:S01]  /*3b50*/  UIADD3 UR15, UPT, UPT, UR15, -0x1, URZ ;  /* 0xffffffff0f0f7890 */ /* 0x000fe2000fffe0ff */
[----:B------:R2:W-:Y:S01]  /*3b60*/  UTCIMMA gdesc[UR26], gdesc[UR24], tmem[UR9], tmem[UR22], idesc[UR23], UP4 ;  /* 0x00ff16181a0075ea */ /* 0x0005e2000a000109 */
[----:B------:R-:W-:Y:S01]  /*3b70*/  UPLOP3.LUT UP4, UPT, UPT, UPT, UPT, 0x80, 0x8 ;  /* 0x000000000008789c */ /* 0x000fe20003f8f070 */
[----:B------:R-:W-:Y:S01]  /*3b80*/  UMOV UR29, 0x80004020 ;  /* 0x80004020001d7882 */ /* 0x000fe20000000000 */
[----:B------:R-:W-:Y:S01]  /*3b90*/  UMOV UR14, UR17 ;  /* 0x00000011000e7c82 */ /* 0x000fe20008000000 */
[----:B------:R2:W-:Y:S01]  /*3ba0*/  UTCIMMA gdesc[UR28], gdesc[UR30], tmem[UR9], tmem[UR20], idesc[UR21], UPT ;  /* 0x00ff141e1c0075ea */ /* 0x0005e2000b800109 */
[----:B------:R2:W-:Y:S01]  /*3bb0*/  UTCBAR [UR7], URZ ;  /* 0x000000ff070073e9 */ /* 0x0005e200080000ff */
[----:B------:R-:W-:Y:S06]  /*3bc0*/  BRA.U UP0, `(.L_x_72) ;  /* 0xfffffffd00787547 */ /* 0x000fec000b83ffff */
.L_x_69:
[----:B------:R-:W-:Y:S01]  /*3bd0*/  UIADD3 UR18, UPT, UPT, UR18, 0x1, URZ ;  /* 0x0000000112127890 */ /* 0x000fe2000fffe0ff */
[C---:B------:R-:W-:Y:S01]  /*3be0*/  ISETP.NE.AND P0, PT, R10.reuse, 0x2, PT ;  /* 0x000000020a00780c */ /* 0x040fe20003f05270 */
[----:B------:R-:W-:Y:S02]  /*3bf0*/  UIADD3 UR8, UPT, UPT, UR8, 0x150, URZ ;  /* 0x0000015008087890 */ /* 0x000fe4000fffe0ff */
[----:B------:R-:W-:Y:S01]  /*3c00*/  UISETP.NE.AND UP0, UPT, UR18, 0x4, UPT ;  /* 0x000000041200788c */ /* 0x000fe2000bf05270 */
[----:B-12---:R-:W-:Y:S02]  /*3c10*/  SEL R0, RZ, 0x1, P0 ;  /* 0x00000001ff007807 */ /* 0x006fe40000000000 */
[----:B------:R-:W-:Y:S01]  /*3c20*/  SEL R10, R10, RZ, P0 ;  /* 0x000000ff0a0a7207 */ /* 0x000fe20000000000 */
[----:B------:R-:W-:Y:S01]  /*3c30*/  USEL UR4, URZ, 0x1, UP0 ;  /* 0x00000001ff047887 */ /* 0x000fe20008000000 */
[----:B------:R-:W-:Y:S01]  /*3c40*/  LOP3.LUT R9, R9, R0, RZ, 0x3c, !PT ;  /* 0x0000000009097212 */ /* 0x000fe200078e3cff */
[----:B------:R-:W-:Y:S01]  /*3c50*/  USEL UR18, UR18, URZ, UP0 ;  /* 0x000000ff12127287 */ /* 0x000fe20008000000 */
[----:B------:R1:W-:Y:S03]  /*3c60*/  UTCBAR [UR8], URZ ;  /* 0x000000ff080073e9 */ /* 0x0003e600080000ff */
[----:B------:R-:W-:Y:S01]  /*3c70*/  LOP3.LUT R11, R11, UR4, RZ, 0x3c, !PT ;  /* 0x000000040b0b7c12 */ /* 0x000fe2000f8e3cff */
[----:B------:R-:W-:Y:S07]  /*3c80*/  @P1 BRA `(.L_x_73) ;  /* 0xfffffff800c81947 */ /* 0x000fee000383ffff */
[----:B------:R-:W2:Y:S01]  /*3c90*/  S2UR UR4, SR_CgaCtaId ;  /* 0x00000000000479c3 */ /* 0x000ea20000008800 */
[----:B------:R-:W-:Y:S01]  /*3ca0*/  ELECT P0, URZ, PT ;  /* 0x0000000000ff782f */ /* 0x000fe20003800000 */
[----:B------:R-:W-:Y:S01]  /*3cb0*/  IMAD.MOV.U32 R0, RZ, RZ, 0x1 ;  /* 0x00000001ff007424 */ /* 0x000fe200078e00ff */
[----:B------:R-:W-:Y:S01]  /*3cc0*/  UIADD3 UR6, UPT, UPT, UR6, 0x170, URZ ;  /* 0x0000017006067890 */ /* 0x000fe2000fffe0ff */
[----:B------:R-:W-:Y:S01]  /*3cd0*/  SHF.L.U32 R3, R11, 0x1f, RZ ;  /* 0x0000001f0b037819 */ /* 0x000fe200000006ff */
[----:B------:R-:W-:-:S03]  /*3ce0*/  UMOV UR5, 0x40 ;  /* 0x0000004000057882 */ /* 0x000fc60000000000 */
[----:B------:R-:W-:Y:S01]  /*3cf0*/  UVIRTCOUNT.DEALLOC.SMPOOL 0x80 ;  /* 0x000000800000784c */ /* 0x000fe20000000000 */
[----:B--2---:R-:W-:Y:S02]  /*3d00*/  ULEA UR4, UR4, UR5, 0x18 ;  /* 0x0000000504047291 */ /* 0x004fe4000f8ec0ff */
[----:B------:R-:W-:-:S07]  /*3d10*/  ULEA UR5, UR18, UR6, 0x3 ;  /* 0x0000000612057291 */ /* 0x000fce000f8e18ff */
[----:B------:R2:W-:Y:S02]  /*3d20*/  @P0 STS.U8 [UR4+0x1c], R0 ;  /* 0x00001c00ff000988 */ /* 0x0005e40008000004 */
[----:B------:R-:W3:Y:S02]  /*3d30*/  SYNCS.PHASECHK.TRANS64.TRYWAIT P0, [UR5], R3 ;  /* 0x00000003ff0075a7 */ /* 0x000ee40008001105 */
[----:B--23--:R-:W-:Y:S05]  /*3d40*/  @!P0 BRA `(.L_x_74) ;  /* 0x0000003c00d08947 */ /* 0x00cfea0003800000 */
.L_x_155:
[----:B------:R-:W-:-:S04]  /*3d50*/  UIADD3 UR7, UPT, UPT, UR18, 0x1, URZ ;  /* 0x0000000112077890 */ /* 0x000fc8000fffe0ff */
[----:B------:R-:W-:-:S04]  /*3d60*/  UISETP.NE.AND UP0, UPT, UR7, 0x4, UPT ;  /* 0x000000040700788c */ /* 0x000fc8000bf05270 */
[----:B-1----:R-:W-:Y:S02]  /*3d70*/  USEL UR8, URZ, 0x1, UP0 ;  /* 0x00000001ff087887 */ /* 0x002fe40008000000 */
[----:B------:R-:W-:-:S04]  /*3d80*/  USEL UR7, UR7, URZ, UP0 ;  /* 0x000000ff07077287 */ /* 0x000fc80008000000 */
[----:B------:R-:W-:Y:S01]  /*3d90*/  ULEA UR5, UR7, UR6, 0x3 ;  /* 0x0000000607057291 */ /* 0x000fe2000f8e18ff */
[----:B------:R-:W-:-:S04]  /*3da0*/  LOP3.LUT R2, R11, UR8, RZ, 0x3c, !PT ;  /* 0x000000080b027c12 */ /* 0x000fc8000f8e3cff */
[----:B--2---:R-:W-:-:S04]  /*3db0*/  SHF.L.U32 R3, R2, 0x1f, RZ ;  /* 0x0000001f02037819 */ /* 0x004fc800000006ff */
[----:B------:R-:W1:Y:S02]  /*3dc0*/  SYNCS.PHASECHK.TRANS64.TRYWAIT P0, [UR5], R3 ;  /* 0x00000003ff0075a7 */ /* 0x000e640008001105 */
[----:B-1----:R-:W-:Y:S05]  /*3dd0*/  @!P0 BRA `(.L_x_75) ;  /* 0x0000003c00c48947 */ /* 0x002fea0003800000 */
.L_x_157:
        /* <DEDUP_REMOVED lines=9> */
.L_x_159:
[----:B------:R-:W-:-:S04]  /*3e70*/  UIADD3 UR7, UPT, UPT, UR7, 0x1, URZ ;  /* 0x0000000107077890 */ /* 0x000fc8000fffe0ff */
[----:B------:R-:W-:-:S04]  /*3e80*/  UISETP.NE.AND UP0, UPT, UR7, 0x4, UPT ;  /* 0x000000040700788c */ /* 0x000fc8000bf05270 */
[----:B------:R-:W-:Y:S02]  /*3e90*/  USEL UR5, URZ, 0x1, UP0 ;  /* 0x00000001ff057887 */ /* 0x000fe40008000000 */
[----:B------:R-:W-:-:S04]  /*3ea0*/  USEL UR7, UR7, URZ, UP0 ;  /* 0x000000ff07077287 */ /* 0x000fc80008000000 */
[----:B------:R-:W-:Y:S01]  /*3eb0*/  ULEA UR7, UR7, UR6, 0x3 ;  /* 0x0000000607077291 */ /* 0x000fe2000f8e18ff */
[----:B-1----:R-:W-:-:S04]  /*3ec0*/  LOP3.LUT R3, R2, UR5, RZ, 0x3c, !PT ;  /* 0x0000000502037c12 */ /* 0x002fc8000f8e3cff */
[----:B------:R-:W-:-:S04]  /*3ed0*/  SHF.L.U32 R3, R3, 0x1f, RZ ;  /* 0x0000001f03037819 */ /* 0x000fc800000006ff */
[----:B------:R-:W1:Y:S02]  /*3ee0*/  SYNCS.PHASECHK.TRANS64.TRYWAIT P0, [UR7], R3 ;  /* 0x00000003ff0075a7 */ /* 0x000e640008001107 */
[----:B-1----:R-:W-:Y:S05]  /*3ef0*/  @!P0 BRA `(.L_x_77) ;  /* 0x0000003c00ac8947 */ /* 0x002fea0003800000 */
.L_x_161:
[----:B------:R-:W-:Y:S01]  /*3f00*/  NOP ;  /* 0x0000000000007918 */ /* 0x000fe20000000000 */
[----:B-1----:R-:W1:Y:S01]  /*3f10*/  LDS R0, [UR4+0x14] ;  /* 0x00001404ff007984 */ /* 0x002e620008000800 */
[----:B------:R-:W-:Y:S01]  /*3f20*/  ULOP3.LUT UR6, UR19, 0xffff, URZ, 0xc0, !UPT ;  /* 0x0000ffff13067892 */ /* 0x000fe2000f8ec0ff */
[----:B------:R-:W-:Y:S01]  /*3f30*/  UMOV UR8, 0xffff ;  /* 0x0000ffff00087882 */ /* 0x000fe20000000000 */
[----:B------:R-:W-:Y:S02]  /*3f40*/  UMOV UR5, 0x1 ;  /* 0x0000000100057882 */ /* 0x000fe40000000000 */
[----:B------:R-:W-:-:S04]  /*3f50*/  USHF.R.U32.HI UR6, URZ, 0x5, UR6 ;  /* 0x00000005ff067899 */ /* 0x000fc80008011606 */
[----:B------:R-:W-:Y:S02]  /*3f60*/  USHF.L.U32 UR8, UR8, UR6, URZ ;  /* 0x0000000608087299 */ /* 0x000fe400080006ff */
[----:B------:R-:W-:-:S04]  /*3f70*/  USHF.L.U32 UR5, UR5, UR6, URZ ;  /* 0x0000000605057299 */ /* 0x000fc800080006ff */
[----:B-1----:R-:W-:-:S04]  /*3f80*/  LOP3.LUT R0, R0, UR8, RZ, 0xc0, !PT ;  /* 0x0000000800007c12 */ /* 0x002fc8000f8ec0ff */
[----:B------:R-:W-:-:S13]  /*3f90*/  ISETP.NE.AND P0, PT, R0, UR8, PT ;  /* 0x0000000800007c0c */ /* 0x000fda000bf05270 */
[----:B------:R-:W-:Y:S05]  /*3fa0*/  @P0 BRA `(.L_x_78) ;  /* 0x0000000000580947 */ /* 0x000fea0003800000 */
[----:B------:R-:W1:Y:S02]  /*3fb0*/  LDS R0, [UR4+0x18] ;  /* 0x00001804ff007984 */ /* 0x000e640008000800 */
[----:B-1----:R-:W-:-:S04]  /*3fc0*/  LOP3.LUT R0, R0, UR5, RZ, 0xc0, !PT ;  /* 0x0000000500007c12 */ /* 0x002fc8000f8ec0ff */
[----:B------:R-:W-:-:S13]  /*3fd0*/  ISETP.NE.AND P0, PT, R0, UR5, PT ;  /* 0x0000000500007c0c */ /* 0x000fda000bf05270 */
[----:B------:R-:W-:Y:S05]  /*3fe0*/  @P0 BRA `(.L_x_79) ;  /* 0x00000000003c0947 */ /* 0x000fea0003800000 */
[----:B------:R-:W1:Y:S01]  /*3ff0*/  S2R R2, SR_LANEID ;  /* 0x0000000000027919 */ /* 0x000e620000000000 */
[----:B------:R-:W-:Y:S01]  /*4000*/  ULOP3.LUT UR8, URZ, UR8, URZ, 0x33, !UPT ;  /* 0x00000008ff087292 */ /* 0x000fe2000f8e33ff */
[----:B------:R-:W-:Y:S01]  /*4010*/  LOP3.LUT R4, RZ, UR5, RZ, 0x33, !PT ;  /* 0x00000005ff047c12 */ /* 0x000fe2000f8e33ff */
[----:B------:R-:W-:Y:S02]  /*4020*/  VOTEU.ANY UR7, UPT, PT ;  /* 0x0000000000077886 */ /* 0x000fe400038e0100 */
[----:B------:R-:W-:Y:S01]  /*4030*/  UFLO.U32 UR7, UR7 ;  /* 0x00000007000772bd */ /* 0x000fe200080e0000 */
[----:B------:R-:W2:Y:S01]  /*4040*/  REDUX UR5, R4 ;  /* 0x00000000040573c4 */ /* 0x000ea20000000000 */
[----:B------:R-:W-:-:S06]  /*4050*/  IMAD.U32 R0, RZ, RZ, UR8 ;  /* 0x00000008ff007e24 */ /* 0x000fcc000f8e00ff */
[----:B------:R3:W-:Y:S01]  /*4060*/  UTCATOMSWS.AND URZ, UR8 ;  /* 0x0000000800ff79e3 */ /* 0x0007e20008000000 */
[----:B------:R-:W4:Y:S01]  /*4070*/  REDUX UR6, R0 ;  /* 0x00000000000673c4 */ /* 0x000f220000000000 */
[----:B-1----:R-:W-:Y:S01]  /*4080*/  ISETP.EQ.U32.AND P0, PT, R2, UR7, PT ;  /* 0x0000000702007c0c */ /* 0x002fe2000bf02070 */
[----:B--2---:R-:W-:Y:S01]  /*4090*/  IMAD.U32 R2, RZ, RZ, UR5 ;  /* 0x00000005ff027e24 */ /* 0x004fe2000f8e00ff */
[----:B----4-:R-:W-:-:S11]  /*40a0*/  MOV R3, UR6 ;  /* 0x0000000600037c02 */ /* 0x010fd60008000f00 */
[----:B------:R3:W-:Y:S04]  /*40b0*/  @P0 ATOMS.AND RZ, [UR4+0x14], R3 ;  /* 0x00001403ffff098c */ /* 0x0007e8000a800004 */
[----:B------:R3:W-:Y:S01]  /*40c0*/  @P0 ATOMS.AND RZ, [UR4+0x18], R2 ;  /* 0x00001802ffff098c */ /* 0x0007e2000a800004 */
[----:B------:R-:W-:Y:S05]  /*40d0*/  BRA `(.L_x_80) ;  /* 0x0000000000147947 */ /* 0x000fea0003800000 */
.L_x_79:
[----:B------:R-:W-:Y:S02]  /*40e0*/  MOV R2, 0x4100 ;  /* 0x0000410000027802 */ /* 0x000fe40000000f00 */
[----:B----45:R-:W-:Y:S05]  /*40f0*/  CALL.REL.NOINC `($__internal_0_$__cuda_sm10x_tcgen05_guardrail_trap_col_being_dealloced_not_returned_by_alloc) ;  /* 0x0000003c00c87944 */ /* 0x030fea0003c00000 */
[----:B------:R-:W-:Y:S05]  /*4100*/  BRA `(.L_x_80) ;  /* 0x0000000000087947 */ /* 0x000fea0003800000 */
.L_x_78:
[----:B------:R-:W-:Y:S02]  /*4110*/  MOV R2, 0x4130 ;  /* 0x0000413000027802 */ /* 0x000fe40000000f00 */
[----:B----45:R-:W-:Y:S05]  /*4120*/  CALL.REL.NOINC `($__internal_2_$__cuda_sm10x_tcgen05_guardrail_trap_unallocated_columns_being_dealloced) ;  /* 0x0000003c00d47944 */ /* 0x030fea0003c00000 */
.L_x_80:
[----:B------:R-:W-:Y:S01]  /*4130*/  NOP ;  /* 0x0000000000007918 */ /* 0x000fe20000000000 */
[----:B---3--:R-:W-:Y:S05]  /*4140*/  EXIT ;  /* 0x000000000000794d */ /* 0x008fea0003800000 */
.L_x_62:
[----:B------:R-:W-:-:S09]  /*4150*/  UISETP.NE.OR UP2, UPT, UR8, 0x3, !UP2 ;  /* 0x000000030800788c */ /* 0x000fd2000d745670 */
[----:B------:R-:W-:Y:S05]  /*4160*/  BRA.U UP2, `(.L_x_81) ;  /* 0x0000000902c87547 */ /* 0x000fea000b800000 */
[----:B------:R-:W1:Y:S01]  /*4170*/  LDCU.64 UR6, c[0x0][0x888] ;  /* 0x00011100ff0677ac */ /* 0x000e620008000a00 */
[----:B------:R-:W2:Y:S01]  /*4180*/  LDC R0, c[0x0][0xb30] ;  /* 0x0002cc00ff007b82 */ /* 0x000ea20000000800 */
[----:B------:R-:W-:Y:S01]  /*4190*/  IMAD.MOV.U32 R30, RZ, RZ, 0x1 ;  /* 0x00000001ff1e7424 */ /* 0x000fe200078e00ff */
[----:B------:R-:W-:Y:S01]  /*41a0*/  CS2R R28, SRZ ;  /* 0x00000000001c7805 */ /* 0x000fe2000001ff00 */
[----:B------:R-:W4:Y:S01]  /*41b0*/  LDCU.64 UR4, c[0x0][0x890] ;  /* 0x00011200ff0477ac */ /* 0x000f220008000a00 */
[----:B------:R-:W-:Y:S01]  /*41c0*/  IMAD.MOV.U32 R25, RZ, RZ, 0x2000 ;  /* 0x00002000ff197424 */ /* 0x000fe200078e00ff */
[----:B------:R-:W-:-:S03]  /*41d0*/  UMOV UR8, 0x400 ;  /* 0x0000040000087882 */ /* 0x000fc60000000000 */
[----:B------:R-:W3:Y:S01]  /*41e0*/  LDC R19, c[0x0][0x370] ;  /* 0x0000dc00ff137b82 */ /* 0x000ee20000000800 */
[----:B------:R-:W-:-:S07]  /*41f0*/  UPLOP3.LUT UP1, UPT, UPT, UPT, UPT, 0x40, 0x4 ;  /* 0x000000000004789c */ /* 0x000fce0003f2e870 */
[----:B------:R-:W3:Y:S01]  /*4200*/  LDC R2, c[0x0][0xb0c] ;  /* 0x0002c300ff027b82 */ /* 0x000ee20000000800 */
[----:B-1----:R-:W-:Y:S02]  /*4210*/  UISETP.NE.U32.AND UP2, UPT, UR6, URZ, UPT ;  /* 0x000000ff0600728c */ /* 0x002fe4000bf45070 */
[----:B------:R-:W-:Y:S02]  /*4220*/  ULEA UR6, UR37, UR8, 0x18 ;  /* 0x0000000825067291 */ /* 0x000fe4000f8ec0ff */
[----:B------:R-:W-:Y:S02]  /*4230*/  UISETP.NE.AND.EX UP2, UPT, UR7, URZ, UPT, UP2 ;  /* 0x000000ff0700728c */ /* 0x000fe4000bf45320 */
[----:B------:R-:W-:Y:S01]  /*4240*/  UIADD3 UR7, UPT, UPT, UR6, 0x110, URZ ;  /* 0x0000011006077890 */ /* 0x000fe2000fffe0ff */
[----:B------:R-:W1:Y:S01]  /*4250*/  LDC R18, c[0x0][0xb20] ;  /* 0x0002c800ff127b82 */ /* 0x000e620000000800 */
[----:B----4-:R-:W-:Y:S01]  /*4260*/  UISETP.NE.U32.AND UP3, UPT, UR4, URZ, UPT ;  /* 0x000000ff0400728c */ /* 0x010fe2000bf65070 */
[----:B--2---:R-:W-:Y:S01]  /*4270*/  ISETP.NE.AND P1, PT, R0, 0x1, PT ;  /* 0x000000010000780c */ /* 0x004fe20003f25270 */
[----:B------:R-:W-:-:S02]  /*4280*/  UPRMT UR37, UR37, 0x654, UR7 ;  /* 0x0000065425257896 */ /* 0x000fc40008000007 */
[----:B------:R-:W-:-:S03]  /*4290*/  UISETP.NE.AND.EX UP3, UPT, UR5, URZ, UPT, UP3 ;  /* 0x000000ff0500728c */ /* 0x000fc6000bf65330 */
[----:B------:R-:W2:Y:S08]  /*42a0*/  LDC.64 R32, c[0x0][0x348] ;  /* 0x0000d200ff207b82 */ /* 0x000eb00000000a00 */
[----:B------:R-:W4:Y:S08]  /*42b0*/  LDC.64 R16, c[0x0][0xb10] ;  /* 0x0002c400ff107b82 */ /* 0x000f300000000a00 */
[----:B------:R-:W1:Y:S08]  /*42c0*/  LDC.64 R6, c[0x0][0xb18] ;  /* 0x0002c600ff067b82 */ /* 0x000e700000000a00 */
[----:B------:R-:W1:Y:S08]  /*42d0*/  LDC.64 R4, c[0x0][0xb28] ;  /* 0x0002ca00ff047b82 */ /* 0x000e700000000a00 */
[----:B---3--:R-:W1:Y:S02]  /*42e0*/  LDC R24, c[0x0][0x374] ;  /* 0x0000dd00ff187b82 */ /* 0x008e640000000800 */
.L_x_89:
[C---:B------:R-:W-:Y:S02]  /*42f0*/  LEA R0, R29.reuse, UR6, 0x3 ;  /* 0x000000061d007c11 */ /* 0x040fe4000f8e18ff */
[----:B------:R-:W-:Y:S02]  /*4300*/  SHF.L.U32 R3, R28, 0x1f, RZ ;  /* 0x0000001f1c037819 */ /* 0x000fe400000006ff */
[----:B------:R-:W-:Y:S02]  /*4310*/  LEA R20, R29, UR6, 0x4 ;  /* 0x000000061d147c11 */ /* 0x000fe4000f8e20ff */
[----:B---3--:R-:W3:Y:S02]  /*4320*/  SYNCS.PHASECHK.TRANS64.TRYWAIT P0, [R0+URZ+0x130], R3 ;  /* 0x00013003000075a7 */ /* 0x008ee400080011ff */
[----:B---3--:R-:W-:Y:S05]  /*4330*/  @!P0 BRA `(.L_x_82) ;  /* 0x0000003800b48947 */ /* 0x008fea0003800000 */
.L_x_162:
[----:B------:R-:W-:Y:S01]  /*4340*/  ISETP.GE.AND P0, PT, R72, 0x1, PT ;  /* 0x000000014800780c */ /* 0x000fe20003f06270 */
[----:B------:R-:W1:Y:S01]  /*4350*/  LDS.128 R20, [R20+0x1c0] ;  /* 0x0001c00014147984 */ /* 0x000e620000000c00 */
[----:B------:R-:W-:Y:S01]  /*4360*/  ISETP.NE.U32.AND P4, PT, RZ, UR4, PT ;  /* 0x00000004ff007c0c */ /* 0x000fe2000bf85070 */
[----:B---3--:R-:W-:Y:S01]  /*4370*/  VIADD R0, R0, 0x140 ;  /* 0x0000014000007836 */ /* 0x008fe20000000000 */
[----:B------:R-:W-:Y:S02]  /*4380*/  SHF.L.U32 R26, R30, 0x1f, RZ ;  /* 0x0000001f1e1a7819 */ /* 0x000fe400000006ff */
[----:B------:R-:W-:Y:S02]  /*4390*/  ISETP.NE.AND.EX P4, PT, RZ, UR5, PT, P4 ;  /* 0x00000005ff007c0c */ /* 0x000fe4000bf85340 */
[----:B------:R-:W-:Y:S01]  /*43a0*/  PRMT R0, RZ, 0x654, R0 ;  /* 0x00000654ff007816 */ /* 0x000fe20000000000 */
[----:B------:R-:W-:Y:S01]  /*43b0*/  @!PT LDS RZ, [RZ] ;  /* 0x00000000fffff984 */ /* 0x000fe20000000800 */
[----:B------:R-:W-:Y:S01]  /*43c0*/  @!PT LDS RZ, [RZ] ;  /* 0x00000000fffff984 */ /* 0x000fe20000000800 */
[----:B------:R-:W-:Y:S01]  /*43d0*/  @!PT LDS RZ, [RZ] ;  /* 0x00000000fffff984 */ /* 0x000fe20000000800 */
[----:B------:R-:W-:Y:S01]  /*43e0*/  @!PT LDS RZ, [RZ] ;  /* 0x00000000fffff984 */ /* 0x000fe20000000800 */
[----:B------:R3:W-:Y:S06]  /*43f0*/  MEMBAR.ALL.CTA ;  /* 0x0000000000007992 */ /* 0x0007ec0000008000 */
[----:B---3--:R-:W3:Y:S02]  /*4400*/  FENCE.VIEW.ASYNC.S ;  /* 0x00000000000073c6 */ /* 0x008ee40000000000 */
[----:B---3--:R3:W-:Y:S01]  /*4410*/  SYNCS.ARRIVE.TRANS64.RED.A1T0 RZ, [R0+URZ], RZ ;  /* 0x000000ff00ff79a7 */ /* 0x0087e200081004ff */
[----:B-1----:R-:W-:Y:S11]  /*4420*/  LOP3.LUT P3, RZ, R22, 0x1, RZ, 0xc0, !PT ;  /* 0x0000000116ff7812 */ /* 0x002ff6000786c0ff */
[----:B------:R-:W-:Y:S02]  /*4430*/  @!UPT UIADD3 URZ, UPT, UPT, URZ, URZ, URZ ;  /* 0x000000fffffff290 */ /* 0x000fe4000fffe0ff */
[----:B------:R-:W-:Y:S02]  /*4440*/  @P3 MOV R13, R20 ;  /* 0x00000014000d3202 */ /* 0x000fe40000000f00 */
[----:B------:R-:W-:Y:S01]  /*4450*/  @P3 LOP3.LUT R8, R21, 0xffff, RZ, 0xc0, !PT ;  /* 0x0000ffff15083812 */ /* 0x000fe200078ec0ff */
[----:B---3--:R-:W-:Y:S06]  /*4460*/  @!P0 BRA `(.L_x_83) ;  /* 0x0000000000a48947 */ /* 0x008fec0003800000 */
[----:B------:R-:W-:Y:S01]  /*4470*/  IMAD.HI.U32 R31, R24, R7, RZ ;  /* 0x00000007181f7227 */ /* 0x000fe200078e00ff */
[----:B------:R-:W-:Y:S02]  /*4480*/  ISETP.NE.AND P0, PT, R6, 0x1, PT ;  /* 0x000000010600780c */ /* 0x000fe40003f05270 */
[----:B------:R-:W-:Y:S01]  /*4490*/  ISETP.NE.AND P2, PT, R72, 0x1, PT ;  /* 0x000000014800780c */ /* 0x000fe20003f45270 */
[----:B----4-:R-:W-:Y:S01]  /*44a0*/  IMAD.HI.U32 R34, R19, R16, RZ ;  /* 0x0000001013227227 */ /* 0x010fe200078e00ff */
[----:B------:R-:W-:Y:S02]  /*44b0*/  SHF.R.U32.HI R31, RZ, R18, R31 ;  /* 0x00000012ff1f7219 */ /* 0x000fe4000001161f */
[----:B------:R-:W-:Y:S01]  /*44c0*/  ISETP.NE.AND P5, PT, R2, 0x1, PT ;  /* 0x000000010200780c */ /* 0x000fe20003fa5270 */
[----:B------:R-:W-:Y:S01]  /*44d0*/  IMAD.HI.U32 R36, R13, R16, RZ ;  /* 0x000000100d247227 */ /* 0x000fe200078e00ff */
[----:B------:R-:W-:Y:S02]  /*44e0*/  SHF.R.U32.HI R34, RZ, R17, R34 ;  /* 0x00000011ff227219 */ /* 0x000fe40000011622 */
[----:B------:R-:W-:Y:S01]  /*44f0*/  SEL R3, R24, R31, !P0 ;  /* 0x0000001f18037207 */ /* 0x000fe20004000000 */
[C---:B------:R-:W-:Y:S01]  /*4500*/  IMAD.HI.U32 R31, R8.reuse, R7, RZ ;  /* 0x00000007081f7227 */ /* 0x040fe200078e00ff */
[----:B------:R-:W-:Y:S02]  /*4510*/  SEL R11, R19, R34, !P5 ;  /* 0x00000022130b7207 */ /* 0x000fe40006800000 */
[----:B------:R-:W-:Y:S01]  /*4520*/  SHF.R.U32.HI R36, RZ, R17, R36 ;  /* 0x00000011ff247219 */ /* 0x000fe20000011624 */
[----:B------:R-:W-:Y:S01]  /*4530*/  IMAD.HI.U32 R38, R3, R4, RZ ;  /* 0x0000000403267227 */ /* 0x000fe200078e00ff */
[----:B------:R-:W-:Y:S03]  /*4540*/  SHF.R.U32.HI R31, RZ, R18, R31 ;  /* 0x00000012ff1f7219 */ /* 0x000fe6000001161f */
[----:B------:R-:W-:Y:S01]  /*4550*/  IMAD.HI.U32 R34, R11, R4, RZ ;  /* 0x000000040b227227 */ /* 0x000fe200078e00ff */
[----:B------:R-:W-:Y:S02]  /*4560*/  @P2 SHF.R.U32.HI R3, RZ, R5, R38 ;  /* 0x00000005ff032219 */ /* 0x000fe40000011626 */
[----:B------:R-:W-:Y:S02]  /*4570*/  SEL R9, R8, R31, !P0 ;  /* 0x0000001f08097207 */ /* 0x000fe40004000000 */
[----:B------:R-:W-:Y:S01]  /*4580*/  @P2 SHF.R.U32.HI R11, RZ, R5, R34 ;  /* 0x00000005ff0b2219 */ /* 0x000fe20000011622 */
[C---:B------:R-:W-:Y:S01]  /*4590*/  IMAD R10, R72.reuse, R3, RZ ;  /* 0x00000003480a7224 */ /* 0x040fe200078e02ff */
[----:B------:R-:W-:Y:S01]  /*45a0*/  SEL R3, R13, R36, !P5 ;  /* 0x000000240d037207 */ /* 0x000fe20006800000 */
[C---:B------:R-:W-:Y:S03]  /*45b0*/  IMAD.HI.U32 R14, R9.reuse, R4, RZ ;  /* 0x00000004090e7227 */ /* 0x040fe600078e00ff */
[----:B------:R-:W-:Y:S01]  /*45c0*/  ISETP.GE.AND P0, PT, R9, R10, PT ;  /* 0x0000000a0900720c */ /* 0x000fe20003f06270 */
[C---:B------:R-:W-:Y:S01]  /*45d0*/  IMAD R12, R72.reuse, R11, RZ ;  /* 0x0000000b480c7224 */ /* 0x040fe200078e02ff */
[-C--:B------:R-:W-:Y:S04]  /*45e0*/  SHF.R.U32.HI R14, RZ, R5.reuse, R14 ;  /* 0x00000005ff0e7219 */ /* 0x080fe8000001160e */
[----:B------:R-:W-:Y:S02]  /*45f0*/  ISETP.GE.OR P0, PT, R3, R12, P0 ;  /* 0x0000000c0300720c */ /* 0x000fe40000706670 */
[----:B------:R-:W-:Y:S05]  /*4600*/  SEL R15, R9, R14, !P2 ;  /* 0x0000000e090f7207 */ /* 0x000fea0005000000 */
[----:B------:R-:W-:Y:S04]  /*4610*/  IMAD.MOV R14, RZ, RZ, -R15 ;  /* 0x000000ffff0e7224 */ /* 0x000fe800078e0a0f */
[----:B------:R-:W-:Y:S02]  /*4620*/  IMAD R14, R72, R14, R9 ;  /* 0x0000000e480e7224 */ /* 0x000fe400078e0209 */
[C---:B------:R-:W-:Y:S05]  /*4630*/  @!P0 IMAD.HI.U32 R10, R3.reuse, R4, RZ ;  /* 0x00000004030a8227 */ /* 0x040fea00078e00ff */
[----:B------:R-:W-:Y:S04]  /*4640*/  @!P0 SHF.R.U32.HI R10, RZ, R5, R10 ;  /* 0x00000005ff0a8219 */ /* 0x000fe8000001160a */
[----:B------:R-:W-:Y:S01]  /*4650*/  @!P0 SEL R0, R3, R10, !P2 ;  /* 0x0000000a03008207 */ /* 0x000fe20005000000 */
[----:B------:R-:W-:Y:S03]  /*4660*/  IMAD.MOV R10, RZ, RZ, -R3 ;  /* 0x000000ffff0a7224 */ /* 0x000fe600078e0a03 */
[----:B------:R-:W-:Y:S01]  /*4670*/  @!P0 IADD3 R15, PT, PT, R15, -R0, RZ ;  /* 0x800000000f0f8210 */ /* 0x000fe20007ffe0ff */
[----:B------:R-:W-:Y:S01]  /*4680*/  @!P0 IMAD R0, R11, R14, R0 ;  /* 0x0000000e0b008224 */ /* 0x000fe200078e0200 */
[----:B------:R-:W-:Y:S01]  /*4690*/  IADD3 R11, PT, PT, -R9, RZ, RZ ;  /* 0x000000ff090b7210 */ /* 0x000fe20007ffe1ff */
[----:B------:R-:W-:Y:S02]  /*46a0*/  IMAD R13, R2, R10, R13 ;  /* 0x0000000a020d7224 */ /* 0x000fe400078e020d */
[----:B------:R-:W-:Y:S02]  /*46b0*/  @!P0 IMAD R9, R15, R72, R3 ;  /* 0x000000480f098224 */ /* 0x000fe400078e0203 */
[----:B------:R-:W-:Y:S02]  /*46c0*/  @!P0 IMAD.MOV.U32 R3, RZ, RZ, R0 ;  /* 0x000000ffff038224 */ /* 0x000fe400078e0000 */
[----:B------:R-:W-:Y:S02]  /*46d0*/  IMAD R8, R6, R11, R8 ;  /* 0x0000000b06087224 */ /* 0x000fe400078e0208 */
[----:B------:R-:W-:Y:S02]  /*46e0*/  IMAD R13, R3, R2, R13 ;  /* 0x00000002030d7224 */ /* 0x000fe400078e020d */
[----:B------:R-:W-:Y:S02]  /*46f0*/  IMAD R8, R9, R6, R8 ;  /* 0x0000000609087224 */ /* 0x000fe400078e0208 */
.L_x_83:
[----:B------:R-:W-:Y:S05]  /*4700*/  BRA.U UP1, `(.L_x_84) ;  /* 0x0000000101107547 */ /* 0x000fea000b800000 */
[----:B------:R-:W-:Y:S04]  /*4710*/  MOV R0, UR13 ;  /* 0x0000000d00007c02 */ /* 0x000fe80008000f00 */
[----:B------:R-:W-:Y:S04]  /*4720*/  SHF.L.U32 R3, R0, 0x1f, RZ ;  /* 0x0000001f00037819 */ /* 0x000fe800000006ff */
[----:B------:R-:W1:Y:S02]  /*4730*/  SYNCS.PHASECHK.TRANS64.TRYWAIT P0, [UR6+0x128], R3 ;  /* 0x00012803ff0075a7 */ /* 0x000e640008001106 */
[----:B-1----:R-:W-:Y:S05]  /*4740*/  @!P0 BRA `(.L_x_85) ;  /* 0x0000003400c48947 */ /* 0x002fea0003800000 */
.L_x_84:
[----:B------:R-:W-:Y:S05]  /*4750*/  BRA.U !UP3, `(.L_x_86) ;  /* 0x000000010b347547 */ /* 0x000fea000b800000 */
[----:B------:R-:W-:Y:S01]  /*4760*/  UPLOP3.LUT UP0, UPT, UPT, UPT, UP2, 0x80, 0x8 ;  /* 0x000000000008789c */ /* 0x000fe20003f0f020 */
[----:B-1----:R-:W-:Y:S02]  /*4770*/  HFMA2 R0, -RZ, RZ, 0, 5.9604644775390625e-08 ;  /* 0x00000001ff007431 */ /* 0x002fe400000001ff */
[----:B------:R-:W-:Y:S03]  /*4780*/  IMAD.MOV.U32 R168, RZ, RZ, 0x1 ;  /* 0x00000001ffa87424 */ /* 0x000fe600078e00ff */
[----:B------:R-:W-:Y:S05]  /*4790*/  PLOP3.LUT P0, PT, PT, PT, UP0, 0x80, 0x8 ;  /* 0x000000000008781c */ /* 0x000fea0003f0f008 */
[----:B------:R-:W1:Y:S01]  /*47a0*/  @UP0 LDCU.64 UR8, c[0x0][0x888] ;  /* 0x00011100ff0807ac */ /* 0x000e620008000a00 */
[----:B------:R-:W-:Y:S07]  /*47b0*/  @UP0 UIMAD UR7, UR36, UR4, URZ ;  /* 0x00000004240702a4 */ /* 0x000fee000f8e02ff */
[----:B------:R-:W-:Y:S01]  /*47c0*/  @!P0 PRMT R168, R0, 0x7610, R168 ;  /* 0x0000761000a88816 */ /* 0x000fe200000000a8 */
[----:B-1----:R-:W-:Y:S03]  /*47d0*/  @UP0 UIMAD.WIDE UR8, UR7, 0x4, UR8 ;  /* 0x00000004070808a5 */ /* 0x002fe6000f8e0208 */
[----:B------:R-:W1:Y:S03]  /*47e0*/  @!UP0 LDCU UR7, c[0x0][0x880] ;  /* 0x00011000ff0787ac */ /* 0x000e660008000800 */
[----:B------:R-:W-:Y:S01]  /*47f0*/  IMAD.U32 R10, RZ, RZ, UR8 ;  /* 0x00000008ff0a7e24 */ /* 0x000fe2000f8e00ff */
[----:B------:R-:W-:Y:S05]  /*4800*/  MOV R11, UR9 ;  /* 0x00000009000b7c02 */ /* 0x000fea0008000f00 */
[----:B-----5:R3:W5:Y:S02]  /*4810*/  @P0 LDG.E R80, desc[UR40][R10.64] ;  /* 0x000000280a500981 */ /* 0x020764000c1e1900 */
[----:B-1-3--:R-:W-:Y:S07]  /*4820*/  @!P0 IMAD.U32 R80, RZ, RZ, UR7 ;  /* 0x00000007ff508e24 */ /* 0x00afee000f8e00ff */
.L_x_86:
[----:B-----5:R-:W-:Y:S01]  /*4830*/  @!P4 ISETP.EQ.AND P5, PT, R80, RZ, PT ;  /* 0x000000ff5000c20c */ /* 0x020fe20003fa2270 */
[----:B------:R-:W-:Y:S01]  /*4840*/  @!UPT UIADD3 URZ, UPT, UPT, URZ, URZ, URZ ;  /* 0x000000fffffff290 */ /* 0x000fe2000fffe0ff */
[----:B------:R-:W-:Y:S11]  /*4850*/  @!P4 BRA `(.L_x_87) ;  /* 0x000000000014c947 */ /* 0x000ff60003800000 */
[----:B------:R-:W-:Y:S02]  /*4860*/  LOP3.LUT P0, RZ, R168, 0xff, RZ, 0xc0, !PT ;  /* 0x000000ffa8ff7812 */ /* 0x000fe4000780c0ff */
[----:B------:R-:W-:Y:S04]  /*4870*/  PLOP3.LUT P5, PT, PT, PT, UP0, 0x80, 0x8 ;  /* 0x000000000008781c */ /* 0x000fe80003faf008 */
[----:B------:R-:W-:Y:S07]  /*4880*/  PLOP3.LUT P5, PT, P5, PT, PT, 0x8, 0x80 ;  /* 0x000000000080781c */ /* 0x000fee0002fae170 */
[----:B------:R-:W-:Y:S11]  /*4890*/  @P0 ISETP.EQ.AND P5, PT, R80, RZ, PT ;  /* 0x000000ff5000020c */ /* 0x000ff60003fa2270 */
[----:B------:R-:W-:Y:S02]  /*48a0*/  @!UPT UIADD3 URZ, UPT, UPT, URZ, URZ, URZ ;  /* 0x000000fffffff290 */ /* 0x000fe4000fffe0ff */
.L_x_87:
[----:B------:R-:W3:Y:S01]  /*48b0*/  SYNCS.PHASECHK.TRANS64.TRYWAIT P4, [UR6+0x118], R26 ;  /* 0x0001181aff0075a7 */ /* 0x000ee20008081106 */
[----:B------:R-:W-:Y:S01]  /*48c0*/  @P3 SHF.R.U32.HI R27, RZ, 0x10, R21 ;  /* 0x00000010ff1b3819 */ /* 0x000fe20000011615 */
[----:B------:R-:W-:Y:S01]  /*48d0*/  VIADD R29, R29, 0x1 ;  /* 0x000000011d1d7836 */ /* 0x000fe20000000000 */
[----:B------:R-:W5:Y:S08]  /*48e0*/  LDC.64 R14, c[0x0][0xb10] ;  /* 0x0002c400ff0e7b82 */ /* 0x000f700000000a00 */
[----:B------:R-:W2:Y:S08]  /*48f0*/  LDC.64 R10, c[0x0][0xb18] ;  /* 0x0002c600ff0a7b82 */ /* 0x000eb00000000a00 */
[----:B-1----:R-:W1:Y:S08]  /*4900*/  @!P1 LDC R0, c[0x0][0xb20] ;  /* 0x0002c800ff009b82 */ /* 0x002e700000000800 */
[----:B------:R-:W4:Y:S01]  /*4910*/  @!P1 LDC R3, c[0x0][0xb0c] ;  /* 0x0002c300ff039b82 */ /* 0x000f220000000800 */
[----:B-----5:R-:W-:Y:S05]  /*4920*/  @!P1 IMAD.HI.U32 R14, R13, R14, RZ ;  /* 0x0000000e0d0e9227 */ /* 0x020fea00078e00ff */
[----:B------:R-:W-:Y:S01]  /*4930*/  @!P1 SHF.R.U32.HI R14, RZ, R15, R14 ;  /* 0x0000000fff0e9219 */ /* 0x000fe2000001160e */
[----:B--2---:R-:W-:Y:S01]  /*4940*/  @!P1 IMAD.HI.U32 R11, R8, R11, RZ ;  /* 0x0000000b080b9227 */ /* 0x004fe200078e00ff */
[----:B------:R-:W-:Y:S04]  /*4950*/  @!P1 ISETP.NE.AND P0, PT, R10, 0x1, PT ;  /* 0x000000010a00980c */ /* 0x000fe80003f05270 */
[----:B-1----:R-:W-:Y:S02]  /*4960*/  @!P1 SHF.R.U32.HI R9, RZ, R0, R11 ;  /* 0x00000000ff099219 */ /* 0x002fe4000001160b */
[----:B----4-:R-:W-:Y:S02]  /*4970*/  @!P1 ISETP.NE.AND P2, PT, R3, 0x1, PT ;  /* 0x000000010300980c */ /* 0x010fe40003f45270 */
[----:B------:R-:W-:Y:S02]  /*4980*/  @!P1 SEL R9, R8, R9, !P0 ;  /* 0x0000000908099207 */ /* 0x000fe40004000000 */
[----:B------:R-:W-:Y:S02]  /*4990*/  ELECT P0, URZ, PT ;  /* 0x0000000000ff782f */ /* 0x000fe40003800000 */
[----:B------:R-:W-:Y:S05]  /*49a0*/  @!P1 SEL R14, R13, R14, !P2 ;  /* 0x0000000e0d0e9207 */ /* 0x000fea0005000000 */
[----:B------:R-:W-:Y:S02]  /*49b0*/  @!P1 IMAD.IADD R0, R9, 0x1, -R14 ;  /* 0x0000000109009824 */ /* 0x000fe400078e0a0e */
[----:B------:R-:W-:Y:S02]  /*49c0*/  @!P1 IMAD.IADD R9, R14, 0x1, -R9 ;  /* 0x000000010e099824 */ /* 0x000fe400078e0a09 */
[----:B------:R-:W-:Y:S02]  /*49d0*/  @!P1 IMAD R13, R0, R3, R13 ;  /* 0x00000003000d9224 */ /* 0x000fe400078e020d */
[----:B------:R-:W-:Y:S01]  /*49e0*/  @!P1 IMAD R8, R9, R10, R8 ;  /* 0x0000000a09089224 */ /* 0x000fe200078e0208 */
[----:B---3--:R-:W-:Y:S06]  /*49f0*/  @!P4 BRA `(.L_x_88) ;  /* 0x000000340030c947 */ /* 0x008fec0003800000 */
.L_x_165:
[----:B------:R-:W-:Y:S01]  /*4a00*/  PLOP3.LUT P5, PT, P5, P0, PT, 0xf2, 0x2f ;  /* 0x00000000002f781c */ /* 0x000fe20002fa1e72 */
[----:B------:R-:W-:Y:S01]  /*4a10*/  UMOV UR14, 0x0 ;  /* 0x00000000000e7882 */ /* 0x000fe20000000000 */
[----:B------:R-:W-:Y:S01]  /*4a20*/  LOP3.LUT R30, R30, 0x1, RZ, 0x3c, !PT ;  /* 0x000000011e1e7812 */ /* 0x000fe200078e3cff */
[----:B------:R-:W-:Y:S01]  /*4a30*/  UMOV UR15, 0x10000000 ;  /* 0x10000000000f7882 */ /* 0x000fe20000000000 */
[----:B------:R-:W-:Y:S01]  /*4a40*/  UMOV UR12, UR36 ;  /* 0x00000024000c7c82 */ /* 0x000fe20008000000 */
[----:B------:R-:W-:Y:S08]  /*4a50*/  @P3 R2UR UR36, R27 ;  /* 0x000000001b2432ca */ /* 0x000ff000000e0000 */
[----:B-1----:R-:W-:Y:S01]  /*4a60*/  @!P5 IADD3 R3, P0, PT, R32, 0x580, RZ ;  /* 0x000005802003d810 */ /* 0x002fe20007f1e0ff */
[----:B------:R-:W-:Y:S01]  /*4a70*/  @!P5 IMAD.SHL.U32 R165, R165, 0x40, RZ ;  /* 0x00000040a5a5d824 */ /* 0x000fe200078e00ff */
[----:B------:R-:W-:Y:S01]  /*4a80*/  VOTEU.ALL UP1, P5 ;  /* 0x0000000000ff7886 */ /* 0x000fe20002820000 */
[----:B------:R-:W-:Y:S01]  /*4a90*/  @!P5 IMAD.SHL.U32 R167, R167, 0x80, RZ ;  /* 0x00000080a7a7d824 */ /* 0x000fe200078e00ff */
[----:B------:R-:W-:Y:S01]  /*4aa0*/  @!P5 R2UR UR8, R3 ;  /* 0x000000000308d2ca */ /* 0x000fe200000e0000 */
[----:B------:R-:W-:Y:S01]  /*4ab0*/  @!P5 IMAD.X R0, RZ, RZ, R33, P0 ;  /* 0x000000ffff00d224 */ /* 0x000fe200000e0621 */
[----:B------:R-:W-:Y:S01]  /*4ac0*/  @!P5 R2UR UR10, R165 ;  /* 0x00000000a50ad2ca */ /* 0x000fe200000e0000 */
[----:B------:R-:W-:Y:S01]  /*4ad0*/  @!UP1 UIADD3 UR9, UPT, UPT, UR6, 0x110, URZ ;  /* 0x0000011006099890 */ /* 0x000fe2000fffe0ff */
[----:B------:R-:W-:Y:S01]  /*4ae0*/  @!P5 R2UR UR11, R167 ;  /* 0x00000000a70bd2ca */ /* 0x000fe200000e0000 */
[----:B------:R-:W-:Y:S01]  /*4af0*/  IMAD.IADD R165, R8, 0x1, R164 ;  /* 0x0000000108a57824 */ /* 0x000fe200078e02a4 */
[----:B------:R-:W-:Y:S01]  /*4b00*/  @!P5 R2UR UR7, R0 ;  /* 0x000000000007d2ca */ /* 0x000fe200000e0000 */
[----:B------:R-:W-:Y:S01]  /*4b10*/  IMAD.IADD R167, R13, 0x1, R166 ;  /* 0x000000010da77824 */ /* 0x000fe200078e02a6 */
[C---:B------:R-:W-:Y:S04]  /*4b20*/  ISETP.NE.AND P0, PT, R29.reuse, 0x2, PT ;  /* 0x000000021d00780c */ /* 0x040fe80003f05270 */
[----:B------:R-:W-:Y:S01]  /*4b30*/  SEL R3, RZ, 0x1, P0 ;  /* 0x00000001ff037807 */ /* 0x000fe20000000000 */
[----:B------:R-:W-:Y:S01]  /*4b40*/  IMAD.U32 R10, RZ, RZ, UR8 ;  /* 0x00000008ff0a7e24 */ /* 0x000fe2000f8e00ff */
[----:B------:R-:W-:Y:S01]  /*4b50*/  @!UP1 UIADD3 UR8, UPT, UPT, UR6, 0x200, URZ ;  /* 0x0000020006089890 */ /* 0x000fe2000fffe0ff */
[----:B------:R-:W-:Y:S01]  /*4b60*/  SEL R29, R29, RZ, P0 ;  /* 0x000000ff1d1d7207 */ /* 0x000fe20000000000 */
[----:B------:R-:W-:Y:S01]  /*4b70*/  VOTEU.ALL UP1, P5 ;  /* 0x0000000000ff7886 */ /* 0x000fe20002820000 */
[----:B------:R-:W-:Y:S02]  /*4b80*/  LOP3.LUT R28, R28, R3, RZ, 0x3c, !PT ;  /* 0x000000031c1c7212 */ /* 0x000fe400078e3cff */
[----:B------:R-:W-:Y:S01]  /*4b90*/  IMAD.U32 R11, RZ, RZ, UR7 ;  /* 0x00000007ff0b7e24 */ /* 0x000fe2000f8e00ff */
[----:B------:R-:W-:Y:S04]  /*4ba0*/  @!P5 R2UR UR16, R10 ;  /* 0x000000000a10d2ca */ /* 0x000fe800000e0000 */
[----:B------:R-:W-:Y:S11]  /*4bb0*/  @!P5 R2UR UR17, R11 ;  /* 0x000000000b11d2ca */ /* 0x000ff600000e0000 */
[----:B------:R-:W-:Y:S02]  /*4bc0*/  @!UPT UIADD3 URZ, UPT, UPT, URZ, URZ, URZ ;  /* 0x000000fffffff290 */ /* 0x000fe4000fffe0ff */
[----:B------:R3:W-:Y:S01]  /*4bd0*/  @!UP1 UTMALDG.3D [UR8], [UR16], desc[UR14] ;  /* 0x00000e08100095b4 */ /* 0x0007e20008011000 */
[----:B------:R3:W-:Y:S01]  /*4be0*/  @!P5 SYNCS.ARRIVE.TRANS64.RED.A0TR RZ, [UR6+0x110], R25 ;  /* 0x00011019ffffd9a7 */ /* 0x0007e20008300406 */
[----:B------:R-:W-:Y:S01]  /*4bf0*/  UPLOP3.LUT UP1, UPT, UPT, UPT, UPT, 0x80, 0x8 ;  /* 0x000000000008789c */ /* 0x000fe20003f2f070 */
[----:B------:R-:W-:Y:S01]  /*4c00*/  SYNCS.ARRIVE.TRANS64.RED.A1T0 RZ, [UR37], RZ ;  /* 0x000000ffffff79a7 */ /* 0x000fe20008100425 */
[----:B------:R-:W-:Y:S09]  /*4c10*/  @P3 BRA `(.L_x_89) ;  /* 0xfffffff400b43947 */ /* 0x000ff2000383ffff */
[----:B------:R-:W-:Y:S07]  /*4c20*/  MOV R0, UR6 ;  /* 0x0000000600007c02 */ /* 0x000fee0008000f00 */
.L_x_90:
[----:B-1----:R-:W-:-:S04]  /*4c30*/  SHF.L.U32 R3, R30, 0x1f, RZ ;  /* 0x0000001f1e037819 */ /* 0x002fc800000006ff */
[----:B------:R1:W2:Y:S03]  /*4c40*/  SYNCS.PHASECHK.TRANS64.TRYWAIT P0, [R0+URZ+0x118], R3 ;  /* 0x00011803000075a7 */ /* 0x0002a600080011ff */
[----:B--2---:R-:W-:Y:S05]  /*4c50*/  @!P0 NANOSLEEP.SYNCS 0x989680 ;  /* 0x009896800000895d */ /* 0x004fea0003900000 */
[----:B------:R-:W2:Y:S02]  /*4c60*/  @!P0 SYNCS.PHASECHK.TRANS64 P0, [R0+URZ+0x118], R3 ;  /* 0x00011803000085a7 */ /* 0x000ea400080010ff */
[----:B--23--:R-:W-:Y:S05]  /*4c70*/  @P0 EXIT ;  /* 0x000000000000094d */ /* 0x00cfea0003800000 */
[----:B------:R-:W-:Y:S05]  /*4c80*/  BRA `(.L_x_90) ;  /* 0xfffffffc00e87947 */ /* 0x000fea000383ffff */
.L_x_81:
[----:B------:R-:W-:-:S06]  /*4c90*/  UISETP.GE.AND UP1, UPT, UR8, 0x4, UPT ;  /* 0x000000040800788c */ /* 0x000fcc000bf26270 */
[----:B------:R-:W-:-:S13]  /*4ca0*/  PLOP3.LUT P0, PT, PT, PT, UP1, 0x80, 0x8 ;  /* 0x000000000008781c */ /* 0x000fda0003f0f018 */
[----:B------:R-:W-:Y:S05]  /*4cb0*/  @!P0 EXIT ;  /* 0x000000000000894d */ /* 0x000fea0003800000 */
[----:B------:R-:W-:Y:S01]  /*4cc0*/  BAR.SYNC.DEFER_BLOCKING 0x6, 0xa0 ;  /* 0x0182800000007b1d */ /* 0x000fe20000010000 */
[C---:B------:R-:W-:Y:S01]  /*4cd0*/  IMAD.SHL.U32 R180, R176.reuse, 0x40, RZ ;  /* 0x00000040b0b47824 */ /* 0x040fe200078e00ff */
[C---:B------:R-:W-:Y:S01]  /*4ce0*/  R2P PR, R176.reuse, 0x6 ;  /* 0x00000006b0007804 */ /* 0x040fe20000000000 */
[C---:B------:R-:W-:Y:S01]  /*4cf0*/  IMAD.SHL.U32 R2, R176.reuse, 0x8, RZ ;  /* 0x00000008b0027824 */ /* 0x040fe200078e00ff */
[----:B------:R-:W-:Y:S01]  /*4d00*/  SHF.L.U32 R79, R176, 0x10, RZ ;  /* 0x00000010b04f7819 */ /* 0x000fe200000006ff */
[----:B------:R-:W-:Y:S01]  /*4d10*/  IMAD.MOV.U32 R179, RZ, RZ, 0x10 ;  /* 0x00000010ffb37424 */ /* 0x000fe200078e00ff */
[----:B------:R-:W-:Y:S01]  /*4d20*/  UMOV UR43, 0x400 ;  /* 0x00000400002b7882 */ /* 0x000fe20000000000 */
[----:B------:R-:W-:Y:S01]  /*4d30*/  LOP3.LUT R3, R180, 0x180, RZ, 0xc0, !PT ;  /* 0x00000180b4037812 */ /* 0x000fe200078ec0ff */
[----:B------:R-:W-:Y:S01]  /*4d40*/  ULEA UR43, UR37, UR43, 0x18 ;  /* 0x0000002b252b7291 */ /* 0x000fe2000f8ec0ff */
[----:B------:R-:W1:Y:S01]  /*4d50*/  LDC R171, c[0x0][0x370] ;  /* 0x0000dc00ffab7b82 */ /* 0x000e620000000800 */
[----:B------:R-:W-:Y:S01]  /*4d60*/  SEL R179, R179, 0xfffffff0, !P1 ;  /* 0xfffffff0b3b37807 */ /* 0x000fe20004800000 */
[----:B------:R-:W-:Y:S01]  /*4d70*/  HFMA2 R183, -RZ, RZ, 0, 0 ;  /* 0x00000000ffb77431 */ /* 0x000fe200000001ff */
[----:B------:R-:W-:Y:S01]  /*4d80*/  LOP3.LUT R3, R3, 0x30, R2, 0xf8, !PT ;  /* 0x0000003003037812 */ /* 0x000fe200078ef802 */
[----:B------:R-:W-:Y:S01]  /*4d90*/  UIADD3 UR4, UPT, UPT, UR43, 0x2200, URZ ;  /* 0x000022002b047890 */ /* 0x000fe2000fffe0ff */
[----:B------:R-:W-:Y:S01]  /*4da0*/  LOP3.LUT R79, R79, 0x600000, RZ, 0xc0, !PT ;  /* 0x006000004f4f7812 */ /* 0x000fe200078ec0ff */
[----:B------:R-:W-:Y:S01]  /*4db0*/  IMAD.MOV.U32 R76, RZ, RZ, RZ ;  /* 0x000000ffff4c7224 */ /* 0x000fe200078e00ff */
[----:B------:R-:W-:Y:S01]  /*4dc0*/  LOP3.LUT R180, R3, 0x1e40, R180, 0xf8, !PT ;  /* 0x00001e4003b47812 */ /* 0x000fe200078ef8b4 */
[----:B------:R-:W2:Y:S01]  /*4dd0*/  LDC R74, c[0x0][0xb0c] ;  /* 0x0002c300ff4a7b82 */ /* 0x000ea20000000800 */
[----:B------:R-:W-:Y:S01]  /*4de0*/  IMAD.MOV.U32 R3, RZ, RZ, 0x20 ;  /* 0x00000020ff037424 */ /* 0x000fe200078e00ff */
[----:B------:R-:W-:Y:S01]  /*4df0*/  CS2R R184, SRZ ;  /* 0x0000000000b87805 */ /* 0x000fe2000001ff00 */
[----:B------:R-:W-:Y:S01]  /*4e00*/  IMAD.MOV.U32 R188, RZ, RZ, RZ ;  /* 0x000000ffffbc7224 */ /* 0x000fe200078e00ff */
[----:B------:R-:W4:Y:S01]  /*4e10*/  LDCU.64 UR46, c[0x0][0x348] ;  /* 0x00006900ff2e77ac */ /* 0x000f220008000a00 */
[----:B------:R-:W-:Y:S01]  /*4e20*/  VIADD R2, R180, UR43 ;  /* 0x0000002bb4027c36 */ /* 0x000fe20008000000 */
[----:B------:R-:W-:Y:S01]  /*4e30*/  SEL R3, R3, 0xffffffe0, !P2 ;  /* 0xffffffe003037807 */ /* 0x000fe20005000000 */
[----:B------:R-:W3:Y:S01]  /*4e40*/  LDS R0, [UR43+0x1e0] ;  /* 0x0001e02bff007984 */ /* 0x000ee20008000800 */
[----:B------:R-:W1:Y:S01]  /*4e50*/  LDC R169, c[0x0][0xb20] ;  /* 0x0002c800ffa97b82 */ /* 0x000e620000000800 */
[----:B------:R-:W-:Y:S01]  /*4e60*/  IMAD.U32 R186, RZ, RZ, UR4 ;  /* 0x00000004ffba7e24 */ /* 0x000fe2000f8e00ff */
[----:B------:R-:W-:Y:S01]  /*4e70*/  SHF.R.U32.HI R4, RZ, 0x4, R3 ;  /* 0x00000004ff047819 */ /* 0x000fe20000011603 */
[--C-:B------:R-:W-:Y:S01]  /*4e80*/  IMAD.IADD R178, R3, 0x1, R2.reuse ;  /* 0x0000000103b27824 */ /* 0x100fe200078e0202 */
[----:B------:R-:W1:Y:S02]  /*4e90*/  LDCU.64 UR38, c[0x0][0x888] ;  /* 0x00011100ff2677ac */ /* 0x000e640008000a00 */
[C---:B------:R-:W-:Y:S01]  /*4ea0*/  LEA.HI R177, R179.reuse, R4, RZ, 0x1c ;  /* 0x00000004b3b17211 */ /* 0x040fe200078fe0ff */
[----:B------:R-:W-:Y:S01]  /*4eb0*/  IMAD.IADD R179, R179, 0x1, R2 ;  /* 0x00000001b3b37824 */ /* 0x000fe200078e0202 */
[----:B------:R-:W1:Y:S01]  /*4ec0*/  LDC R73, c[0x0][0xb30] ;  /* 0x0002cc00ff497b82 */ /* 0x000e620000000800 */
[----:B------:R-:W-:Y:S01]  /*4ed0*/  UIADD3 UR42, UPT, UPT, UR43, 0x200, URZ ;  /* 0x000002002b2a7890 */ /* 0x000fe2000fffe0ff */
[----:B------:R-:W-:-:S06]  /*4ee0*/  LEA R177, R177, R2, 0x4 ;  /* 0x00000002b1b17211 */ /* 0x000fcc00078e20ff */
[----:B------:R-:W1:Y:S08]  /*4ef0*/  LDC.64 R158, c[0x0][0xb10] ;  /* 0x0002c400ff9e7b82 */ /* 0x000e700000000a00 */
[----:B------:R-:W1:Y:S08]  /*4f00*/  LDC.64 R70, c[0x0][0xb18] ;  /* 0x0002c600ff467b82 */ /* 0x000e700000000a00 */
[----:B------:R-:W1:Y:S01]  /*4f10*/  LDC.64 R154, c[0x0][0x888] ;  /* 0x00022200ff9a7b82 */ /* 0x000e620000000a00 */
[----:B---3--:R-:W-:-:S07]  /*4f20*/  IMAD.IADD R79, R0, 0x1, R79 ;  /* 0x00000001004f7824 */ /* 0x008fce00078e024f */
[----:B------:R-:W3:Y:S08]  /*4f30*/  LDC.64 R68, c[0x0][0xb28] ;  /* 0x0002ca00ff447b82 */ /* 0x000ef00000000a00 */
[----:B------:R-:W1:Y:S08]  /*4f40*/  LDC.64 R156, c[0x0][0x890] ;  /* 0x00022400ff9c7b82 */ /* 0x000e700000000a00 */
[----:B------:R-:W1:Y:S08]  /*4f50*/  LDC.64 R152, c[0x0][0x8b0] ;  /* 0x00022c00ff987b82 */ /* 0x000e700000000a00 */
[----:B------:R-:W1:Y:S08]  /*4f60*/  LDC.64 R146, c[0x0][0x8a8] ;  /* 0x00022a00ff927b82 */ /* 0x000e700000000a00 */
[----:B--2-4-:R-:W1:Y:S02]  /*4f70*/  LDC R170, c[0x0][0x374] ;  /* 0x0000dd00ffaa7b82 */ /* 0x014e640000000800 */
.L_x_108:
[----:B------:R-:W-:Y:S02]  /*4f80*/  LEA R0, R188, UR43, 0x3 ;  /* 0x0000002bbc007c11 */ /* 0x000fe4000f8e18ff */
[----:B------:R-:W-:Y:S02]  /*4f90*/  SHF.L.U32 R3, R184, 0x1f, RZ ;  /* 0x0000001fb8037819 */ /* 0x000fe400000006ff */
[----:B------:R-:W-:Y:S02]  /*4fa0*/  LEA R16, R188, UR43, 0x4 ;  /* 0x0000002bbc107c11 */ /* 0x000fe4000f8e20ff */
[----:B--2---:R-:W2:Y:S02]  /*4fb0*/  SYNCS.PHASECHK.TRANS64.TRYWAIT P0, [R0+URZ+0x130], R3 ;  /* 0x00013003000075a7 */ /* 0x004ea400080011ff */
[----:B-12---:R-:W-:Y:S05]  /*4fc0*/  @!P0 BRA `(.L_x_91) ;  /* 0x0000002c00d48947 */ /* 0x006fea0003800000 */
.L_x_166:
[----:B------:R-:W4:Y:S01]  /*4fd0*/  LDC.64 R12, c[0x0][0xb10] ;  /* 0x0002c400ff0c7b82 */ /* 0x000f220000000a00 */
[----:B------:R-:W3:Y:S01]  /*4fe0*/  LDS.128 R16, [R16+0x1c0] ;  /* 0x0001c00010107984 */ /* 0x000ee20000000c00 */
[----:B-1----:R-:W-:Y:S01]  /*4ff0*/  ISETP.NE.AND P1, PT, R73, 0x1, PT ;  /* 0x000000014900780c */ /* 0x002fe20003f25270 */
[----:B--2---:R-:W-:Y:S01]  /*5000*/  VIADD R0, R0, 0x140 ;  /* 0x0000014000007836 */ /* 0x004fe20000000000 */
[----:B------:R-:W-:Y:S04]  /*5010*/  ISETP.GE.AND P0, PT, R72, 0x1, PT ;  /* 0x000000014800780c */ /* 0x000fe80003f06270 */
[----:B------:R-:W1:Y:S01]  /*5020*/  LDC.64 R10, c[0x0][0xb18] ;  /* 0x0002c600ff0a7b82 */ /* 0x000e620000000a00 */
[----:B------:R-:W-:Y:S01]  /*5030*/  PRMT R0, RZ, 0x654, R0 ;  /* 0x00000654ff007816 */ /* 0x000fe20000000000 */
[----:B------:R-:W-:Y:S01]  /*5040*/  @!PT LDS RZ, [RZ] ;  /* 0x00000000fffff984 */ /* 0x000fe20000000800 */
[----:B------:R-:W-:Y:S01]  /*5050*/  @!PT LDS RZ, [RZ] ;  /* 0x00000000fffff984 */ /* 0x000fe20000000800 */
[----:B------:R-:W-:Y:S01]  /*5060*/  @!PT LDS RZ, [RZ] ;  /* 0x00000000fffff984 */ /* 0x000fe20000000800 */
[----:B------:R-:W-:Y:S01]  /*5070*/  @!PT LDS RZ, [RZ] ;  /* 0x00000000fffff984 */ /* 0x000fe20000000800 */
[----:B------:R2:W-:Y:S06]  /*5080*/  MEMBAR.ALL.CTA ;  /* 0x0000000000007992 */ /* 0x0005ec0000008000 */
[----:B--2---:R-:W2:Y:S01]  /*5090*/  FENCE.VIEW.ASYNC.S ;  /* 0x00000000000073c6 */ /* 0x004ea20000000000 */
[----:B------:R-:W1:Y:S08]  /*50a0*/  @!P1 LDC R14, c[0x0][0xb20] ;  /* 0x0002c800ff0e9b82 */ /* 0x000e700000000800 */
[----:B------:R-:W1:Y:S01]  /*50b0*/  @!P1 LDC R9, c[0x0][0xb0c] ;  /* 0x0002c300ff099b82 */ /* 0x000e620000000800 */
[----:B--2---:R2:W-:Y:S01]  /*50c0*/  SYNCS.ARRIVE.TRANS64.RED.A1T0 RZ, [R0+URZ], RZ ;  /* 0x000000ff00ff79a7 */ /* 0x0045e200081004ff */
[----:B---3--:R-:W-:Y:S04]  /*50d0*/  LOP3.LUT P4, RZ, R18, 0x1, RZ, 0xc0, !PT ;  /* 0x0000000112ff7812 */ /* 0x008fe8000788c0ff */
[----:B------:R-:W-:Y:S09]  /*50e0*/  P2R R187, PR, RZ, 0x10 ;  /* 0x00000010ffbb7803 */ /* 0x000ff20000000000 */
[----:B------:R-:W-:Y:S02]  /*50f0*/  @P4 MOV R77, R16 ;  /* 0x00000010004d4202 */ /* 0x000fe40000000f00 */
[----:B------:R-:W-:Y:S01]  /*5100*/  @P4 LOP3.LUT R75, R17, 0xffff, RZ, 0xc0, !PT ;  /* 0x0000ffff114b4812 */ /* 0x000fe200078ec0ff */
[----:B--2-4-:R-:W-:Y:S06]  /*5110*/  @!P0 BRA `(.L_x_92) ;  /* 0x0000000000a48947 */ /* 0x014fec0003800000 */
[----:B------:R-:W-:Y:S01]  /*5120*/  IMAD.HI.U32 R22, R170, R71, RZ ;  /* 0x00000047aa167227 */ /* 0x000fe200078e00ff */
[----:B------:R-:W-:Y:S02]  /*5130*/  ISETP.NE.AND P0, PT, R70, 0x1, PT ;  /* 0x000000014600780c */ /* 0x000fe40003f05270 */
[----:B------:R-:W-:Y:S01]  /*5140*/  ISETP.NE.AND P2, PT, R72, 0x1, PT ;  /* 0x000000014800780c */ /* 0x000fe20003f45270 */
[-C--:B------:R-:W-:Y:S01]  /*5150*/  IMAD.HI.U32 R20, R171, R158.reuse, RZ ;  /* 0x0000009eab147227 */ /* 0x080fe200078e00ff */
[----:B------:R-:W-:Y:S02]  /*5160*/  SHF.R.U32.HI R21, RZ, R169, R22 ;  /* 0x000000a9ff157219 */ /* 0x000fe40000011616 */
[----:B------:R-:W-:Y:S01]  /*5170*/  ISETP.NE.AND P3, PT, R74, 0x1, PT ;  /* 0x000000014a00780c */ /* 0x000fe20003f65270 */
[----:B------:R-:W-:Y:S01]  /*5180*/  IMAD.HI.U32 R26, R75, R71, RZ ;  /* 0x000000474b1a7227 */ /* 0x000fe200078e00ff */
[----:B------:R-:W-:Y:S02]  /*5190*/  SHF.R.U32.HI R20, RZ, R159, R20 ;  /* 0x0000009fff147219 */ /* 0x000fe40000011614 */
[----:B------:R-:W-:Y:S01]  /*51a0*/  SEL R3, R170, R21, !P0 ;  /* 0x00000015aa037207 */ /* 0x000fe20004000000 */
[----:B------:R-:W-:Y:S01]  /*51b0*/  IMAD.HI.U32 R24, R77, R158, RZ ;  /* 0x0000009e4d187227 */ /* 0x000fe200078e00ff */
[----:B------:R-:W-:Y:S03]  /*51c0*/  SEL R7, R171, R20, !P3 ;  /* 0x00000014ab077207 */ /* 0x000fe60005800000 */
[-C--:B------:R-:W-:Y:S01]  /*51d0*/  IMAD.HI.U32 R20, R3, R68.reuse, RZ ;  /* 0x0000004403147227 */ /* 0x080fe200078e00ff */
[----:B------:R-:W-:Y:S03]  /*51e0*/  SHF.R.U32.HI R24, RZ, R159, R24 ;  /* 0x0000009fff187219 */ /* 0x000fe60000011618 */
[----:B------:R-:W-:Y:S01]  /*51f0*/  IMAD.HI.U32 R22, R7, R68, RZ ;  /* 0x0000004407167227 */ /* 0x000fe200078e00ff */
[----:B------:R-:W-:Y:S02]  /*5200*/  @P2 SHF.R.U32.HI R3, RZ, R69, R20 ;  /* 0x00000045ff032219 */ /* 0x000fe40000011614 */
[----:B------:R-:W-:Y:S02]  /*5210*/  SHF.R.U32.HI R20, RZ, R169, R26 ;  /* 0x000000a9ff147219 */ /* 0x000fe4000001161a */
[----:B------:R-:W-:Y:S01]  /*5220*/  @P2 SHF.R.U32.HI R7, RZ, R69, R22 ;  /* 0x00000045ff072219 */ /* 0x000fe20000011616 */
[C---:B------:R-:W-:Y:S01]  /*5230*/  IMAD R2, R72.reuse, R3, RZ ;  /* 0x0000000348027224 */ /* 0x040fe200078e02ff */
[----:B------:R-:W-:Y:S02]  /*5240*/  SEL R5, R75, R20, !P0 ;  /* 0x000000144b057207 */ /* 0x000fe40004000000 */
[----:B------:R-:W-:Y:S01]  /*5250*/  SEL R3, R77, R24, !P3 ;  /* 0x000000184d037207 */ /* 0x000fe20005800000 */
[----:B------:R-:W-:Y:S01]  /*5260*/  IMAD R4, R72, R7, RZ ;  /* 0x0000000748047224 */ /* 0x000fe200078e02ff */
[C---:B------:R-:W-:Y:S01]  /*5270*/  ISETP.GE.AND P0, PT, R5.reuse, R2, PT ;  /* 0x000000020500720c */ /* 0x040fe20003f06270 */
[----:B------:R-:W-:Y:S03]  /*5280*/  IMAD.HI.U32 R6, R5, R68, RZ ;  /* 0x0000004405067227 */ /* 0x000fe600078e00ff */
[----:B------:R-:W-:Y:S01]  /*5290*/  ISETP.GE.OR P0, PT, R3, R4, P0 ;  /* 0x000000040300720c */ /* 0x000fe20000706670 */
[----:B------:R-:W-:Y:S01]  /*52a0*/  IMAD.MOV R4, RZ, RZ, -R3 ;  /* 0x000000ffff047224 */ /* 0x000fe200078e0a03 */
[-C--:B------:R-:W-:Y:S03]  /*52b0*/  SHF.R.U32.HI R6, RZ, R69.reuse, R6 ;  /* 0x00000045ff067219 */ /* 0x080fe60000011606 */
[----:B------:R-:W-:Y:S01]  /*52c0*/  IMAD R77, R74, R4, R77 ;  /* 0x000000044a4d7224 */ /* 0x000fe200078e024d */
[----:B------:R-:W-:Y:S05]  /*52d0*/  SEL R15, R5, R6, !P2 ;  /* 0x00000006050f7207 */ /* 0x000fea0005000000 */
[----:B------:R-:W-:Y:S02]  /*52e0*/  IMAD.MOV R6, RZ, RZ, -R15 ;  /* 0x000000ffff067224 */ /* 0x000fe400078e0a0f */
[C---:B------:R-:W-:Y:S04]  /*52f0*/  @!P0 IMAD.HI.U32 R2, R3.reuse, R68, RZ ;  /* 0x0000004403028227 */ /* 0x040fe800078e00ff */
[----:B------:R-:W-:Y:S01]  /*5300*/  IMAD R6, R72, R6, R5 ;  /* 0x0000000648067224 */ /* 0x000fe200078e0205 */
[----:B------:R-:W-:Y:S04]  /*5310*/  @!P0 SHF.R.U32.HI R2, RZ, R69, R2 ;  /* 0x00000045ff028219 */ /* 0x000fe80000011602 */
[----:B------:R-:W-:Y:S02]  /*5320*/  @!P0 SEL R0, R3, R2, !P2 ;  /* 0x0000000203008207 */ /* 0x000fe40005000000 */
[----:B------:R-:W-:Y:S02]  /*5330*/  IADD3 R2, PT, PT, -R5, RZ, RZ ;  /* 0x000000ff05027210 */ /* 0x000fe40007ffe1ff */
[----:B------:R-:W-:Y:S01]  /*5340*/  @!P0 IADD3 R8, PT, PT, R15, -R0, RZ ;  /* 0x800000000f088210 */ /* 0x000fe20007ffe0ff */
[----:B------:R-:W-:Y:S02]  /*5350*/  @!P0 IMAD R0, R7, R6, R0 ;  /* 0x0000000607008224 */ /* 0x000fe400078e0200 */
[----:B------:R-:W-:Y:S02]  /*5360*/  IMAD R75, R70, R2, R75 ;  /* 0x00000002464b7224 */ /* 0x000fe400078e024b */
[----:B------:R-:W-:Y:S02]  /*5370*/  @!P0 IMAD R5, R8, R72, R3 ;  /* 0x0000004808058224 */ /* 0x000fe400078e0203 */
[----:B------:R-:W-:Y:S04]  /*5380*/  @!P0 IMAD.MOV.U32 R3, RZ, RZ, R0 ;  /* 0x000000ffff038224 */ /* 0x000fe800078e0000 */
[----:B------:R-:W-:Y:S02]  /*5390*/  IMAD R77, R3, R74, R77 ;  /* 0x0000004a034d7224 */ /* 0x000fe400078e024d */
[----:B------:R-:W-:Y:S07]  /*53a0*/  IMAD R75, R5, R70, R75 ;  /* 0x00000046054b7224 */ /* 0x000fee00078e024b */
.L_x_92:
[----:B------:R-:W-:Y:S01]  /*53b0*/  @!P1 IMAD.HI.U32 R0, R77, R12, RZ ;  /* 0x0000000c4d009227 */ /* 0x000fe200078e00ff */
[----:B-1----:R-:W-:Y:S01]  /*53c0*/  @!P1 ISETP.NE.AND P0, PT, R10, 0x1, PT ;  /* 0x000000010a00980c */ /* 0x002fe20003f05270 */
[----:B------:R-:W-:Y:S01]  /*53d0*/  ULOP3.LUT UP0, URZ, UR42, 0x1b0, URZ, 0xc0, !UPT ;  /* 0x000001b02aff7892 */ /* 0x000fe2000f80c0ff */
[----:B------:R-:W-:Y:S01]  /*53e0*/  @!P1 ISETP.NE.AND P2, PT, R9, 0x1, PT ;  /* 0x000000010900980c */ /* 0x000fe20003f45270 */
[----:B------:R-:W-:Y:S01]  /*53f0*/  @!P1 IMAD.HI.U32 R3, R75, R11, RZ ;  /* 0x0000000b4b039227 */ /* 0x000fe200078e00ff */
[----:B------:R-:W-:Y:S02]  /*5400*/  @!P1 SHF.R.U32.HI R0, RZ, R13, R0 ;  /* 0x0000000dff009219 */ /* 0x000fe40000011600 */
[----:B------:R-:W-:Y:S01]  /*5410*/  @P4 SHF.R.U32.HI R182, RZ, 0x10, R17 ;  /* 0x00000010ffb64819 */ /* 0x000fe20000011611 */
[----:B------:R-:W-:Y:S01]  /*5420*/  VIADD R188, R188, 0x1 ;  /* 0x00000001bcbc7836 */ /* 0x000fe20000000000 */
[----:B------:R-:W-:Y:S02]  /*5430*/  @!P1 SHF.R.U32.HI R2, RZ, R14, R3 ;  /* 0x0000000eff029219 */ /* 0x000fe40000011603 */
[----:B------:R-:W-:Y:S02]  /*5440*/  @!P1 SEL R3, R77, R0, !P2 ;  /* 0x000000004d039207 */ /* 0x000fe40005000000 */
[----:B------:R-:W-:Y:S05]  /*5450*/  @!P1 SEL R2, R75, R2, !P0 ;  /* 0x000000024b029207 */ /* 0x000fea0004000000 */
[----:B------:R-:W-:Y:S02]  /*5460*/  @!P1 IMAD.IADD R0, R2, 0x1, -R3 ;  /* 0x0000000102009824 */ /* 0x000fe400078e0a03 */
[----:B------:R-:W-:Y:S02]  /*5470*/  @!P1 IMAD.IADD R2, R3, 0x1, -R2 ;  /* 0x0000000103029824 */ /* 0x000fe400078e0a02 */
[----:B------:R-:W-:Y:S02]  /*5480*/  @!P1 IMAD R77, R0, R9, R77 ;  /* 0x00000009004d9224 */ /* 0x000fe400078e024d */
[----:B------:R-:W-:Y:S01]  /*5490*/  @!P1 IMAD R75, R2, R10, R75 ;  /* 0x0000000a024b9224 */ /* 0x000fe200078e024b */
[----:B------:R-:W-:Y:S06]  /*54a0*/  BRA.U !UP0, `(.L_x_93) ;  /* 0x0000000108407547 */ /* 0x000fec000b800000 */
[----:B------:R-:W1:Y:S01]  /*54b0*/  LDCU.64 UR8, c[0x4][0x80] ;  /* 0x01001000ff0877ac */ /* 0x000e620008000a00 */
[----:B------:R-:W-:Y:S01]  /*54c0*/  MOV R3, 0x0 ;  /* 0x0000000000037802 */ /* 0x000fe20000000f00 */
[----:B------:R-:W-:Y:S02]  /*54d0*/  HFMA2 R12, -RZ, RZ, 0, 5.9604644775390625e-08 ;  /* 0x00000001ff0c7431 */ /* 0x000fe400000001ff */
[----:B------:R-:W-:Y:S02]  /*54e0*/  IMAD.MOV.U32 R8, RZ, RZ, 0x70 ;  /* 0x00000070ff087424 */ /* 0x000fe400078e00ff */
[----:B------:R-:W-:Y:S01]  /*54f0*/  IMAD.MOV.U32 R13, RZ, RZ, RZ ;  /* 0x000000ffff0d7224 */ /* 0x000fe200078e00ff */
[----:B------:R-:W2:Y:S01]  /*5500*/  LDCU.64 UR6, c[0x4][0x88] ;  /* 0x01001100ff0677ac */ /* 0x000ea20008000a00 */
[----:B------:R-:W3:Y:S01]  /*5510*/  LDC.64 R2, c[0x4][R3] ;  /* 0x0100000003027b82 */ /* 0x000ee20000000a00 */
[----:B------:R-:W4:Y:S01]  /*5520*/  LDCU.64 UR4, c[0x4][0x8] ;  /* 0x01000100ff0477ac */ /* 0x000f220008000a00 */
[----:B-1----:R-:W-:Y:S01]  /*5530*/  MOV R5, UR9 ;  /* 0x0000000900057c02 */ /* 0x002fe20008000f00 */
[----:B------:R-:W-:Y:S01]  /*5540*/  IMAD.U32 R4, RZ, RZ, UR8 ;  /* 0x00000008ff047e24 */ /* 0x000fe2000f8e00ff */
[----:B--2---:R-:W-:Y:S01]  /*5550*/  MOV R7, UR7 ;  /* 0x0000000700077c02 */ /* 0x004fe20008000f00 */
[----:B------:R-:W-:Y:S01]  /*5560*/  IMAD.U32 R6, RZ, RZ, UR6 ;  /* 0x00000006ff067e24 */ /* 0x000fe2000f8e00ff */
[----:B----4-:R-:W-:Y:S01]  /*5570*/  MOV R11, UR5 ;  /* 0x00000005000b7c02 */ /* 0x010fe20008000f00 */
[----:B------:R-:W-:Y:S02]  /*5580*/  IMAD.U32 R10, RZ, RZ, UR4 ;  /* 0x00000004ff0a7e24 */ /* 0x000fe4000f8e00ff */
[----:B------:R-:W-:Y:S07]  /*5590*/  LEPC R20, `(.L_x_93) ;  /* 0x000000001014794e */ /* 0x000fee0000000000 */
[----:B---3-5:R-:W-:Y:S05]  /*55a0*/  CALL.ABS.NOINC R2 ;  /* 0x0000000002007343 */ /* 0x028fea0003c00000 */
.L_x_93:
[----:B------:R-:W-:Y:S01]  /*55b0*/  LOP3.LUT P0, RZ, R186, 0x1b0, RZ, 0xc0, !PT ;  /* 0x000001b0baff7812 */ /* 0x000fe2000780c0ff */
[----:B------:R-:W-:Y:S11]  /*55c0*/  BSSY.RECONVERGENT B6, `(.L_x_94) ;  /* 0x0000013000067945 */ /* 0x000ff60003800200 */
[----:B------:R-:W-:Y:S01]  /*55d0*/  @!UPT UIADD3 URZ, UPT, UPT, URZ, URZ, URZ ;  /* 0x000000fffffff290 */ /* 0x000fe2000fffe0ff */
[----:B------:R-:W-:Y:S05]  /*55e0*/  @!P0 BRA `(.L_x_95) ;  /* 0x0000000000408947 */ /* 0x000fea0003800000 */
        /* <DEDUP_REMOVED lines=16> */
.L_x_95:
[----:B------:R-:W-:Y:S05]  /*56f0*/  BSYNC.RECONVERGENT B6 ;  /* 0x0000000000067941 */ /* 0x000fea0003800200 */
.L_x_94:
[----:B------:R-:W-:Y:S01]  /*5700*/  ISETP.NE.U32.AND P3, PT, R156, RZ, PT ;  /* 0x000000ff9c00720c */ /* 0x000fe20003f65070 */
[----:B------:R-:W-:Y:S01]  /*5710*/  UISETP.NE.AND UP1, UPT, UR44, URZ, UPT ;  /* 0x000000ff2c00728c */ /* 0x000fe2000bf25270 */
[----:B------:R-:W-:Y:S02]  /*5720*/  ISETP.NE.U32.AND P4, PT, R152, RZ, PT ;  /* 0x000000ff9800720c */ /* 0x000fe40003f85070 */
[----:B------:R-:W-:Y:S02]  /*5730*/  ISETP.NE.AND.EX P3, PT, R157, RZ, PT, P3 ;  /* 0x000000ff9d00720c */ /* 0x000fe40003f65330 */
[----:B------:R-:W-:Y:S02]  /*5740*/  PLOP3.LUT P1, PT, PT, PT, PT, 0x8, 0x80 ;  /* 0x000000000080781c */ /* 0x000fe40003f2e170 */
[----:B------:R-:W-:Y:S02]  /*5750*/  PLOP3.LUT P0, PT, PT, PT, UP1, 0x80, 0x8 ;  /* 0x000000000008781c */ /* 0x000fe40003f0f018 */
[----:B------:R-:W-:Y:S02]  /*5760*/  ISETP.NE.AND.EX P4, PT, R153, RZ, PT, P4 ;  /* 0x000000ff9900720c */ /* 0x000fe40003f85340 */
[----:B------:R-:W1:Y:S09]  /*5770*/  @UP1 LDCU.64 UR4, c[0x0][0x888] ;  /* 0x00011100ff0417ac */ /* 0x000e720008000a00 */
[----:B------:R-:W-:Y:S01]  /*5780*/  @P0 PLOP3.LUT P1, PT, P3, PT, PT, 0x80, 0x8 ;  /* 0x000000000008081c */ /* 0x000fe20001f2f070 */
[----:B-1----:R-:W-:Y:S04]  /*5790*/  @UP1 UISETP.NE.U32.AND UP0, UPT, UR4, URZ, UPT ;  /* 0x000000ff0400128c */ /* 0x002fe8000bf05070 */
[----:B------:R-:W-:Y:S04]  /*57a0*/  @UP1 UISETP.NE.AND.EX UP0, UPT, UR5, URZ, UPT, UP0 ;  /* 0x000000ff0500128c */ /* 0x000fe8000bf05300 */
[----:B------:R-:W-:Y:S01]  /*57b0*/  @UP1 USEL UR4, URZ, 0xffffffff, UP0 ;  /* 0xffffffffff041887 */ /* 0x000fe20008000000 */
[----:B------:R-:W-:Y:S11]  /*57c0*/  @!P3 BRA `(.L_x_96) ;  /* 0x00000000002cb947 */ /* 0x000ff60003800000 */
[----:B------:R-:W-:Y:S01]  /*57d0*/  ISETP.NE.U32.AND P2, PT, R154, RZ, PT ;  /* 0x000000ff9a00720c */ /* 0x000fe20003f45070 */
[----:B------:R-:W-:Y:S03]  /*57e0*/  IMAD.MOV.U32 R168, RZ, RZ, 0x1 ;  /* 0x00000001ffa87424 */ /* 0x000fe600078e00ff */
[----:B------:R-:W-:Y:S11]  /*57f0*/  ISETP.NE.AND.EX P2, PT, R155, RZ, PT, P2 ;  /* 0x000000ff9b00720c */ /* 0x000ff60003f45320 */
[----:B------:R-:W-:Y:S02]  /*5800*/  @!UPT UIADD3 URZ, UPT, UPT, URZ, URZ, URZ ;  /* 0x000000fffffff290 */ /* 0x000fe4000fffe0ff */
[----:B------:R-:W1:Y:S01]  /*5810*/  @P2 LDC.64 R2, c[0x0][0x888] ;  /* 0x00022200ff022b82 */ /* 0x000e620000000a00 */
[----:B------:R-:W-:Y:S04]  /*5820*/  @P2 IMAD R0, R156, UR36, RZ ;  /* 0x000000249c002c24 */ /* 0x000fe8000f8e02ff */
[----:B-1----:R-:W-:Y:S04]  /*5830*/  @P2 IMAD.WIDE R2, R0, 0x4, R2 ;  /* 0x0000000400022825 */ /* 0x002fe800078e0202 */
[----:B------:R-:W-:Y:S01]  /*5840*/  HFMA2 R0, -RZ, RZ, 0, 5.9604644775390625e-08 ;  /* 0x00000001ff007431 */ /* 0x000fe200000001ff */
[----:B-----5:R1:W5:Y:S04]  /*5850*/  @P2 LDG.E R80, desc[UR40][R2.64] ;  /* 0x0000002802502981 */ /* 0x020368000c1e1900 */
[----:B------:R-:W-:Y:S01]  /*5860*/  @!P2 PRMT R168, R0, 0x7610, R168 ;  /* 0x0000761000a8a816 */ /* 0x000fe200000000a8 */
[----:B-1----:R-:W2:Y:S06]  /*5870*/  @!P2 LDC R80, c[0x0][0x880] ;  /* 0x00022000ff50ab82 */ /* 0x002eac0000000800 */
.L_x_96:
[----:B------:R-:W-:Y:S05]  /*5880*/  @!P4 BRA `(.L_x_97) ;  /* 0x000000000020c947 */ /* 0x000fea0003800000 */
[----:B------:R-:W-:Y:S04]  /*5890*/  ISETP.NE.U32.AND P2, PT, R146, RZ, PT ;  /* 0x000000ff9200720c */ /* 0x000fe80003f45070 */
[----:B------:R-:W-:Y:S11]  /*58a0*/  ISETP.NE.AND.EX P2, PT, R147, RZ, PT, P2 ;  /* 0x000000ff9300720c */ /* 0x000ff60003f45320 */
[----:B------:R-:W-:Y:S02]  /*58b0*/  @!UPT UIADD3 URZ, UPT, UPT, URZ, URZ, URZ ;  /* 0x000000fffffff290 */ /* 0x000fe4000fffe0ff */
[----:B------:R-:W1:Y:S01]  /*58c0*/  @P2 LDC.64 R2, c[0x0][0x8a8] ;  /* 0x00022a00ff022b82 */ /* 0x000e620000000a00 */
[----:B------:R-:W-:Y:S04]  /*58d0*/  @P2 IMAD R0, R152, UR36, RZ ;  /* 0x0000002498002c24 */ /* 0x000fe8000f8e02ff */
[----:B-1----:R-:W-:Y:S05]  /*58e0*/  @P2 IMAD.WIDE R2, R0, 0x4, R2 ;  /* 0x0000000400022825 */ /* 0x002fea00078e0202 */
[----:B-----5:R1:W5:Y:S02]  /*58f0*/  @P2 LDG.E R78, desc[UR40][R2.64] ;  /* 0x00000028024e2981 */ /* 0x020364000c1e1900 */
[----:B-1----:R-:W3:Y:S02]  /*5900*/  @!P2 LDC R78, c[0x0][0x8a0] ;  /* 0x00022800ff4eab82 */ /* 0x002ee40000000800 */
.L_x_97:
[----:B--2--5:R-:W-:Y:S01]  /*5910*/  @P0 ISETP.NE.AND P4, PT, R80, RZ, PT ;  /* 0x000000ff5000020c */ /* 0x024fe20003f85270 */
[----:B------:R-:W-:Y:S01]  /*5920*/  IMAD.U32 R0, RZ, RZ, UR4 ;  /* 0x00000004ff007e24 */ /* 0x000fe2000f8e00ff */
[----:B------:R-:W-:Y:S01]  /*5930*/  @P0 LOP3.LUT P2, RZ, R168, 0xff, RZ, 0xc0, !PT ;  /* 0x000000ffa8ff0812 */ /* 0x000fe2000784c0ff */
[----:B------:R-:W-:Y:S01]  /*5940*/  BSSY B1, `(.L_x_98) ;  /* 0x000003d000017945 */ /* 0x000fe20003800000 */
[----:B------:R-:W-:Y:S01]  /*5950*/  @P0 SEL R3, RZ, 0xffffffff, P4 ;  /* 0xffffffffff030807 */ /* 0x000fe20002000000 */
[C---:B------:R-:W-:Y:S01]  /*5960*/  IMAD R64, R76.reuse, 0x40, R79 ;  /* 0x000000404c407824 */ /* 0x040fe200078e024f */
[----:B------:R-:W-:Y:S02]  /*5970*/  LEA R148, R76, UR43, 0x3 ;  /* 0x0000002b4c947c11 */ /* 0x000fe4000f8e18ff */
[----:B------:R-:W-:Y:S02]  /*5980*/  CS2R R102, SRZ ;  /* 0x0000000000667805 */ /* 0x000fe4000001ff00 */
[----:B------:R-:W-:Y:S02]  /*5990*/  @P1 SEL R3, R0, R3, !P2 ;  /* 0x0000000300031207 */ /* 0x000fe40005000000 */
[----:B------:R-:W-:Y:S02]  /*59a0*/  CS2R R100, SRZ ;  /* 0x0000000000647805 */ /* 0x000fe4000001ff00 */
[----:B------:R-:W-:Y:S02]  /*59b0*/  SHF.L.U32 R5, R185, 0x1f, RZ ;  /* 0x0000001fb9057819 */ /* 0x000fe400000006ff */
[----:B------:R-:W-:Y:S02]  /*59c0*/  CS2R R98, SRZ ;  /* 0x0000000000627805 */ /* 0x000fe4000001ff00 */
[----:B------:R-:W-:Y:S02]  /*59d0*/  @P0 LOP3.LUT R3, R3, 0x1, RZ, 0xc0, !PT ;  /* 0x0000000103030812 */ /* 0x000fe400078ec0ff */
[----:B------:R-:W-:Y:S02]  /*59e0*/  CS2R R96, SRZ ;  /* 0x0000000000607805 */ /* 0x000fe4000001ff00 */
[----:B------:R-:W-:Y:S02]  /*59f0*/  PLOP3.LUT P5, PT, PT, PT, PT, 0x8, 0x80 ;  /* 0x000000000080781c */ /* 0x000fe40003fae170 */
[----:B------:R-:W-:Y:S02]  /*5a00*/  CS2R R94, SRZ ;  /* 0x00000000005e7805 */ /* 0x000fe4000001ff00 */
[----:B------:R-:W-:Y:S02]  /*5a10*/  ISETP.NE.U32.OR P1, PT, R3, 0x1, !P0 ;  /* 0x000000010300780c */ /* 0x000fe40004725470 */
[----:B------:R-:W-:Y:S02]  /*5a20*/  CS2R R92, SRZ ;  /* 0x00000000005c7805 */ /* 0x000fe4000001ff00 */
[----:B------:R-:W-:Y:S02]  /*5a30*/  CS2R R90, SRZ ;  /* 0x00000000005a7805 */ /* 0x000fe4000001ff00 */
[----:B------:R-:W-:Y:S07]  /*5a40*/  CS2R R88, SRZ ;  /* 0x0000000000587805 */ /* 0x000fee000001ff00 */
[----:B------:R-:W-:Y:S04]  /*5a50*/  @P1 SHF.L.U32 R2, R183, 0x1f, RZ ;  /* 0x0000001fb7021819 */ /* 0x000fe800000006ff */
[----:B------:R-:W1:Y:S01]  /*5a60*/  @P1 SYNCS.PHASECHK.TRANS64.TRYWAIT P0, [UR43+0x110], R2 ;  /* 0x00011002ff0015a7 */ /* 0x000e62000800112b */
[----:B------:R2:W4:Y:S01]  /*5a70*/  SYNCS.PHASECHK.TRANS64.TRYWAIT P4, [R148+URZ+0x150], R5 ;  /* 0x00015005940075a7 */ /* 0x00052200080811ff */
[----:B-1----:R-:W-:Y:S01]  /*5a80*/  @P1 PLOP3.LUT P5, PT, P0, PT, PT, 0x8, 0x80 ;  /* 0x000000000080181c */ /* 0x002fe200007ae170 */
[----:B------:R-:W-:Y:S01]  /*5a90*/  @!UPT UIADD3 URZ, UPT, UPT, URZ, URZ, URZ ;  /* 0x000000fffffff290 */ /* 0x000fe2000fffe0ff */
[----:B--2-4-:R-:W-:Y:S11]  /*5aa0*/  @!P1 BRA `(.L_x_99) ;  /* 0x0000000000989947 */ /* 0x014ff60003800000 */
[----:B------:R-:W-:Y:S01]  /*5ab0*/  ISETP.NE.U32.AND P0, PT, RZ, UR38, PT ;  /* 0x00000026ff007c0c */ /* 0x000fe2000bf05070 */
[----:B------:R-:W-:Y:S01]  /*5ac0*/  BSSY B0, `(.L_x_100) ;  /* 0x0000016000007945 */ /* 0x000fe20003800000 */
[----:B------:R-:W-:Y:S02]  /*5ad0*/  ISETP.NE.AND P2, PT, R80, RZ, PT ;  /* 0x000000ff5000720c */ /* 0x000fe40003f45270 */
[----:B------:R-:W-:Y:S02]  /*5ae0*/  CS2R R90, SRZ ;  /* 0x00000000005a7805 */ /* 0x000fe4000001ff00 */
[----:B------:R-:W-:Y:S02]  /*5af0*/  ISETP.NE.AND.EX P0, PT, RZ, UR39, PT, P0 ;  /* 0x00000027ff007c0c */ /* 0x000fe4000bf05300 */
[----:B------:R-:W-:Y:S02]  /*5b00*/  CS2R R88, SRZ ;  /* 0x0000000000587805 */ /* 0x000fe4000001ff00 */
[----:B------:R-:W-:Y:S02]  /*5b10*/  LOP3.LUT P1, RZ, R168, 0xff, RZ, 0xc0, !PT ;  /* 0x000000ffa8ff7812 */ /* 0x000fe4000782c0ff */
[----:B------:R-:W-:Y:S02]  /*5b20*/  CS2R R94, SRZ ;  /* 0x00000000005e7805 */ /* 0x000fe4000001ff00 */
[----:B------:R-:W-:Y:S02]  /*5b30*/  SEL R0, RZ, 0xffffffff, P2 ;  /* 0xffffffffff007807 */ /* 0x000fe40001000000 */
[----:B------:R-:W-:Y:S02]  /*5b40*/  CS2R R92, SRZ ;  /* 0x00000000005c7805 */ /* 0x000fe4000001ff00 */
[----:B------:R-:W-:Y:S02]  /*5b50*/  SEL R3, RZ, 0xffffffff, P0 ;  /* 0xffffffffff037807 */ /* 0x000fe40000000000 */
[----:B------:R-:W-:Y:S02]  /*5b60*/  CS2R R98, SRZ ;  /* 0x0000000000627805 */ /* 0x000fe4000001ff00 */
[----:B------:R-:W-:Y:S02]  /*5b70*/  CS2R R96, SRZ ;  /* 0x0000000000607805 */ /* 0x000fe4000001ff00 */
[----:B------:R-:W-:Y:S02]  /*5b80*/  CS2R R102, SRZ ;  /* 0x0000000000667805 */ /* 0x000fe4000001ff00 */
[----:B------:R-:W-:Y:S02]  /*5b90*/  @P3 SEL R0, R3, R0, !P1 ;  /* 0x0000000003003207 */ /* 0x000fe40004800000 */
[----:B------:R-:W-:Y:S02]  /*5ba0*/  CS2R R100, SRZ ;  /* 0x0000000000647805 */ /* 0x000fe4000001ff00 */
[----:B------:R-:W-:Y:S04]  /*5bb0*/  LOP3.LUT R0, R0, 0x1, RZ, 0xc0, !PT ;  /* 0x0000000100007812 */ /* 0x000fe800078ec0ff */
[----:B------:R-:W-:Y:S01]  /*5bc0*/  ISETP.NE.U32.AND P0, PT, R0, 0x1, PT ;  /* 0x000000010000780c */ /* 0x000fe20003f05070 */
[----:B------:R-:W-:Y:S01]  /*5bd0*/  @!UPT UIADD3 URZ, UPT, UPT, URZ, URZ, URZ ;  /* 0x000000fffffff290 */ /* 0x000fe2000fffe0ff */
[----:B------:R-:W-:Y:S11]  /*5be0*/  @!P5 BRA `(.L_x_101) ;  /* 0x00000000000cd947 */ /* 0x000ff60003800000 */
[----:B------:R-:W-:Y:S04]  /*5bf0*/  SHF.L.U32 R3, R183, 0x1f, RZ ;  /* 0x0000001fb7037819 */ /* 0x000fe800000006ff */
[----:B------:R-:W1:Y:S02]  /*5c00*/  SYNCS.PHASECHK.TRANS64.TRYWAIT P1, [UR43+0x110], R3 ;  /* 0x00011003ff0075a7 */ /* 0x000e64000802112b */
[----:B-1----:R-:W-:Y:S05]  /*5c10*/  @!P1 BRA `(.L_x_102) ;  /* 0x0000002000d49947 */ /* 0x002fea0003800000 */
.L_x_101:
[----:B------:R-:W-:Y:S05]  /*5c20*/  BSYNC B0 ;  /* 0x0000000000007941 */ /* 0x000fea0003800000 */
.L_x_100:
[----:B------:R2:W4:Y:S01]  /*5c30*/  @P0 LDS.128 R88, [R180+UR43+0x200] ;  /* 0x0002002bb4580984 */ /* 0x0005220008000c00 */
[----:B------:R-:W-:Y:S01]  /*5c40*/  UIADD3 UR4, UPT, UPT, UR43, 0x118, URZ ;  /* 0x000001182b047890 */ /* 0x000fe2000fffe0ff */
[----:B------:R-:W-:Y:S02]  /*5c50*/  LOP3.LUT R183, R183, 0x1, RZ, 0x3c, !PT ;  /* 0x00000001b7b77812 */ /* 0x000fe400078e3cff */
[----:B------:R2:W1:Y:S01]  /*5c60*/  @P0 LDS.128 R92, [R179+0x200] ;  /* 0x00020000b35c0984 */ /* 0x0004620000000c00 */
[----:B------:R-:W-:Y:S03]  /*5c70*/  UPRMT UR4, UR37, 0x654, UR4 ;  /* 0x0000065425047896 */ /* 0x000fe60008000004 */
[----:B------:R2:W1:Y:S04]  /*5c80*/  @P0 LDS.128 R96, [R178+0x200] ;  /* 0x00020000b2600984 */ /* 0x0004680000000c00 */
[----:B------:R2:W1:Y:S01]  /*5c90*/  @P0 LDS.128 R100, [R177+0x200] ;  /* 0x00020000b1640984 */ /* 0x0004620000000c00 */
[----:B------:R-:W-:Y:S01]  /*5ca0*/  @!PT LDS RZ, [RZ] ;  /* 0x00000000fffff984 */ /* 0x000fe20000000800 */
[----:B------:R-:W-:Y:S01]  /*5cb0*/  @!PT LDS RZ, [RZ] ;  /* 0x00000000fffff984 */ /* 0x000fe20000000800 */
[----:B------:R-:W-:Y:S01]  /*5cc0*/  @!PT LDS RZ, [RZ] ;  /* 0x00000000fffff984 */ /* 0x000fe20000000800 */
[----:B------:R-:W-:Y:S01]  /*5cd0*/  @!PT LDS RZ, [RZ] ;  /* 0x00000000fffff984 */ /* 0x000fe20000000800 */
[----:B------:R5:W-:Y:S06]  /*5ce0*/  MEMBAR.ALL.CTA ;  /* 0x0000000000007992 */ /* 0x000bec0000008000 */
[----:B-----5:R-:W5:Y:S02]  /*5cf0*/  FENCE.VIEW.ASYNC.S ;  /* 0x00000000000073c6 */ /* 0x020f640000000000 */
[----:B-----5:R-:W-:Y:S01]  /*5d00*/  SYNCS.ARRIVE.TRANS64.RED.A1T0 RZ, [UR4], RZ ;  /* 0x000000ffffff79a7 */ /* 0x020fe20008100404 */
.L_x_99:
[----:B------:R-:W-:Y:S05]  /*5d10*/  BSYNC B1 ;  /* 0x0000000000017941 */ /* 0x000fea0003800000 */
.L_x_98:
[----:B-1----:R-:W-:Y:S04]  /*5d20*/  SHF.R.U32.HI R0, RZ, 0x15, R64 ;  /* 0x00000015ff007819 */ /* 0x002fe80000011640 */
[----:B------:R-:W-:Y:S01]  /*5d30*/  LOP3.LUT P0, RZ, R0, 0x3, R181, 0x48, !PT ;  /* 0x0000000300ff7812 */ /* 0x000fe200078048b5 */
[----:B------:R-:W-:Y:S01]  /*5d40*/  @!UPT UIADD3 URZ, UPT, UPT, URZ, URZ, URZ ;  /* 0x000000fffffff290 */ /* 0x000fe2000fffe0ff */
[----:B------:R-:W-:Y:S11]  /*5d50*/  @P4 BRA `(.L_x_103) ;  /* 0x0000000000084947 */ /* 0x000ff60003800000 */
[----:B------:R-:W1:Y:S02]  /*5d60*/  SYNCS.PHASECHK.TRANS64.TRYWAIT P1, [R148+URZ+0x150], R5 ;  /* 0x00015005940075a7 */ /* 0x000e6400080211ff */
[----:B-1----:R-:W-:Y:S05]  /*5d70*/  @!P1 BRA `(.L_x_104) ;  /* 0x0000002000949947 */ /* 0x002fea0003800000 */
.L_x_103:
[----:B------:R-:W-:Y:S05]  /*5d80*/  @!P0 BRA `(.L_x_105) ;  /* 0x0000000000408947 */ /* 0x000fea0003800000 */
[----:B------:R-:W1:Y:S01]  /*5d90*/  LDCU.64 UR8, c[0x4][0x70] ;  /* 0x01000e00ff0877ac */ /* 0x000e620008000a00 */
[----:B------:R-:W-:Y:S01]  /*5da0*/  MOV R3, 0x0 ;  /* 0x0000000000037802 */ /* 0x000fe20000000f00 */
[----:B------:R-:W-:Y:S02]  /*5db0*/  HFMA2 R12, -RZ, RZ, 0, 5.9604644775390625e-08 ;  /* 0x00000001ff0c7431 */ /* 0x000fe400000001ff */
[----:B------:R-:W-:Y:S02]  /*5dc0*/  IMAD.MOV.U32 R8, RZ, RZ, 0x192 ;  /* 0x00000192ff087424 */ /* 0x000fe400078e00ff */
[----:B------:R-:W-:Y:S01]  /*5dd0*/  IMAD.MOV.U32 R13, RZ, RZ, RZ ;  /* 0x000000ffff0d7224 */ /* 0x000fe200078e00ff */
[----:B------:R-:W5:Y:S01]  /*5de0*/  LDCU.64 UR6, c[0x4][0x78] ;  /* 0x01000f00ff0677ac */ /* 0x000f620008000a00 */
[----:B------:R-:W2:Y:S01]  /*5df0*/  LDC.64 R2, c[0x4][R3] ;  /* 0x0100000003027b82 */ /* 0x000ea20000000a00 */
[----:B------:R-:W3:Y:S01]  /*5e00*/  LDCU.64 UR4, c[0x4][0x10] ;  /* 0x01000200ff0477ac */ /* 0x000ee20008000a00 */
[----:B-1----:R-:W-:Y:S01]  /*5e10*/  MOV R5, UR9 ;  /* 0x0000000900057c02 */ /* 0x002fe20008000f00 */
[----:B------:R-:W-:Y:S01]  /*5e20*/  IMAD.U32 R4, RZ, RZ, UR8 ;  /* 0x00000008ff047e24 */ /* 0x000fe2000f8e00ff */
[----:B-----5:R-:W-:Y:S01]  /*5e30*/  MOV R7, UR7 ;  /* 0x0000000700077c02 */ /* 0x020fe20008000f00 */
[----:B------:R-:W-:Y:S01]  /*5e40*/  IMAD.U32 R6, RZ, RZ, UR6 ;  /* 0x00000006ff067e24 */ /* 0x000fe2000f8e00ff */
[----:B---3--:R-:W-:Y:S01]  /*5e50*/  MOV R11, UR5 ;  /* 0x00000005000b7c02 */ /* 0x008fe20008000f00 */
[----:B------:R-:W-:Y:S02]  /*5e60*/  IMAD.U32 R10, RZ, RZ, UR4 ;  /* 0x00000004ff0a7e24 */ /* 0x000fe4000f8e00ff */
[----:B------:R-:W-:Y:S07]  /*5e70*/  LEPC R20, `(.L_x_105) ;  /* 0x000000001014794e */ /* 0x000fee0000000000 */
[----:B--2-4-:R-:W-:Y:S05]  /*5e80*/  CALL.ABS.NOINC R2 ;  /* 0x0000000002007343 */ /* 0x014fea0003c00000 */
.L_x_105:
[----:B------:R-:W-:Y:S01]  /*5e90*/  LOP3.LUT P0, RZ, R176, 0x60, RZ, 0xc0, !PT ;  /* 0x00000060b0ff7812 */ /* 0x000fe2000780c0ff */
[----:B------:R-:W-:Y:S05]  /*5ea0*/  WARPSYNC.ALL ;  /* 0x0000000000007948 */ /* 0x000fea0003800000 */
[----:B----4-:R-:W-:Y:S01]  /*5eb0*/  IMAD.U32 R141, R90, 0x10000, RZ ;  /* 0x000100005a8d7824 */ /* 0x010fe200078e00ff */
[----:B------:R-:W-:Y:S01]  /*5ec0*/  R2UR UR4, R64 ;  /* 0x00000000400472ca */ /* 0x000fe200000e0000 */
[----:B------:R-:W-:Y:S01]  /*5ed0*/  IMAD.U32 R136, R92, 0x10000, RZ ;  /* 0x000100005c887824 */ /* 0x000fe200078e00ff */
[C---:B------:R-:W-:Y:S01]  /*5ee0*/  SHF.L.U32 R82, R88.reuse, 0x10, RZ ;  /* 0x0000001058527819 */ /* 0x040fe200000006ff */
[----:B------:R-:W-:Y:S01]  /*5ef0*/  IMAD.U32 R121, R97, 0x10000, RZ ;  /* 0x0001000061797824 */ /* 0x000fe200078e00ff */
[----:B------:R-:W-:Y:S01]  /*5f00*/  PRMT R81, R88, 0x8880, RZ ;  /* 0x0000888058517816 */ /* 0x000fe200000000ff */
[----:B------:R-:W-:Y:S01]  /*5f10*/  IMAD.U32 R106, R102, 0x10000, RZ ;  /* 0x00010000666a7824 */ /* 0x000fe200078e00ff */
[----:B------:R-:W-:Y:S01]  /*5f20*/  SHF.L.U32 R83, R88, 0x8, RZ ;  /* 0x0000000858537819 */ /* 0x000fe200000006ff */
[----:B------:R-:W-:Y:S01]  /*5f30*/  IMAD.SHL.U32 R129, R94, 0x100, RZ ;  /* 0x000001005e817824 */ /* 0x000fe200078e00ff */
[----:B------:R-:W-:Y:S01]  /*5f40*/  SHF.R.S32.HI R82, RZ, 0x18, R82 ;  /* 0x00000018ff527819 */ /* 0x000fe20000011452 */
[----:B------:R-:W-:Y:S01]  /*5f50*/  IMAD.SHL.U32 R114, R99, 0x100, RZ ;  /* 0x0000010063727824 */ /* 0x000fe200078e00ff */
[C---:B------:R-:W-:Y:S01]  /*5f60*/  PRMT R145, R89.reuse, 0x8880, RZ ;  /* 0x0000888059917816 */ /* 0x040fe200000000ff */
[----:B------:R-:W-:Y:S01]  /*5f70*/  BSSY.RECONVERGENT B0, `(.L_x_106) ;  /* 0x0000125000007945 */ /* 0x000fe20003800200 */
[----:B------:R-:W-:Y:S01]  /*5f80*/  SHF.R.S32.HI R83, RZ, 0x18, R83 ;  /* 0x00000018ff537819 */ /* 0x000fe20000011453 */
[----:B------:R-:W3:Y:S01]  /*5f90*/  LDTM.x64 R4, tmem[UR4] ;  /* 0x00000004000479ee */ /* 0x000ee20008340000 */
[----:B------:R-:W-:Y:S01]  /*5fa0*/  NOP ;  /* 0x0000000000007918 */ /* 0x000fe20000000000 */
[----:B------:R-:W-:Y:S02]  /*5fb0*/  R2UR UR5, R148 ;  /* 0x00000000940572ca */ /* 0x000fe400000e0000 */
[----:B------:R-:W-:Y:S02]  /*5fc0*/  SHF.R.S32.HI R84, RZ, 0x18, R88 ;  /* 0x00000018ff547819 */ /* 0x000fe40000011458 */
[----:B------:R-:W-:Y:S02]  /*5fd0*/  SHF.L.U32 R144, R89, 0x10, RZ ;  /* 0x0000001059907819 */ /* 0x000fe400000006ff */
[----:B------:R-:W-:Y:S02]  /*5fe0*/  PRMT R142, R90, 0x8880, RZ ;  /* 0x000088805a8e7816 */ /* 0x000fe400000000ff */
[----:B------:R-:W-:Y:S02]  /*5ff0*/  SHF.R.S32.HI R85, RZ, 0x18, R89 ;  /* 0x00000018ff557819 */ /* 0x000fe40000011459 */
[C---:B------:R-:W-:Y:S02]  /*6000*/  PRMT R140, R91.reuse, 0x8880, RZ ;  /* 0x000088805b8c7816 */ /* 0x040fe400000000ff */
[----:B------:R-:W-:Y:S01]  /*6010*/  SHF.R.S32.HI R86, RZ, 0x18, R90 ;  /* 0x00000018ff567819 */ /* 0x000fe2000001145a */
[----:B------:R-:W-:Y:S01]  /*6020*/  UIADD3 UR5, UPT, UPT, UR5, 0x170, URZ ;  /* 0x0000017005057890 */ /* 0x000fe2000fffe0ff */
[----:B------:R-:W-:Y:S02]  /*6030*/  SHF.L.U32 R139, R91, 0x10, RZ ;  /* 0x000000105b8b7819 */ /* 0x000fe400000006ff */
[----:B------:R-:W-:Y:S01]  /*6040*/  PRMT R137, R92, 0x8880, RZ ;  /* 0x000088805c897816 */ /* 0x000fe200000000ff */
[----:B------:R-:W-:Y:S01]  /*6050*/  UPRMT UR5, UR37, 0x654, UR5 ;  /* 0x0000065425057896 */ /* 0x000fe20008000005 */
[----:B------:R-:W-:Y:S02]  /*6060*/  SHF.R.S32.HI R88, RZ, 0x18, R91 ;  /* 0x00000018ff587819 */ /* 0x000fe4000001145b */
[C---:B------:R-:W-:Y:S01]  /*6070*/  PRMT R134, R93.reuse, 0x8880, RZ ;  /* 0x000088805d867816 */ /* 0x040fe200000000ff */
[C---:B---3--:R-:W-:Y:S01]  /*6080*/  IMAD R4, R78.reuse, R4, RZ ;  /* 0x000000044e047224 */ /* 0x048fe200078e02ff */
[----:B------:R-:W-:Y:S01]  /*6090*/  SHF.L.U32 R133, R93, 0x10, RZ ;  /* 0x000000105d857819 */ /* 0x000fe200000006ff */
[----:B------:R-:W-:Y:S01]  /*60a0*/  IMAD R5, R78, R5, RZ ;  /* 0x000000054e057224 */ /* 0x000fe200078e02ff */
[----:B------:R-:W-:Y:S01]  /*60b0*/  PRMT R131, R94, 0x8880, RZ ;  /* 0x000088805e837816 */ /* 0x000fe200000000ff */
[C---:B------:R-:W-:Y:S01]  /*60c0*/  IMAD R6, R78.reuse, R6, RZ ;  /* 0x000000064e067224 */ /* 0x040fe200078e02ff */
[----:B------:R-:W-:Y:S01]  /*60d0*/  SYNCS.ARRIVE.TRANS64.RED.A1T0 RZ, [UR5], RZ ;  /* 0x000000ffffff79a7 */ /* 0x000fe20008100405 */
[-C--:B------:R-:W-:Y:S01]  /*60e0*/  IMAD R4, R81, R80.reuse, R4 ;  /* 0x0000005051047224 */ /* 0x080fe200078e0204 */
[----:B------:R-:W-:Y:S01]  /*60f0*/  MOV R81, R145 ;  /* 0x0000009100517202 */ /* 0x000fe20000000f00 */
[----:B------:R-:W-:Y:S01]  /*6100*/  IMAD R7, R78, R7, RZ ;  /* 0x000000074e077224 */ /* 0x000fe200078e02ff */
[----:B------:R-:W-:Y:S01]  /*6110*/  SHF.L.U32 R130, R94, 0x10, RZ ;  /* 0x000000105e827819 */ /* 0x000fe200000006ff */
[-C--:B------:R-:W-:Y:S01]  /*6120*/  IMAD R5, R82, R80.reuse, R5 ;  /* 0x0000005052057224 */ /* 0x080fe200078e0205 */
[----:B------:R-:W-:Y:S01]  /*6130*/  SHF.R.S32.HI R82, RZ, 0x18, R144 ;  /* 0x00000018ff527819 */ /* 0x000fe20000011490 */
[----:B------:R-:W-:Y:S01]  /*6140*/  IMAD R6, R83, R80, R6 ;  /* 0x0000005053067224 */ /* 0x000fe200078e0206 */
[C---:B------:R-:W-:Y:S01]  /*6150*/  PRMT R128, R95.reuse, 0x8880, RZ ;  /* 0x000088805f807816 */ /* 0x040fe200000000ff */
[----:B------:R-:W-:Y:S01]  /*6160*/  IMAD R8, R78, R8, RZ ;  /* 0x000000084e087224 */ /* 0x000fe200078e02ff */
[----:B------:R-:W-:Y:S01]  /*6170*/  SHF.L.U32 R127, R95, 0x10, RZ ;  /* 0x000000105f7f7819 */ /* 0x000fe200000006ff */
[-C--:B------:R-:W-:Y:S01]  /*6180*/  IMAD R7, R84, R80.reuse, R7 ;  /* 0x0000005054077224 */ /* 0x080fe200078e0207 */
[----:B------:R-:W-:Y:S01]  /*6190*/  PRMT R125, R96, 0x8880, RZ ;  /* 0x00008880607d7816 */ /* 0x000fe200000000ff */
[----:B------:R-:W-:Y:S01]  /*61a0*/  IMAD R9, R78, R9, RZ ;  /* 0x000000094e097224 */ /* 0x000fe200078e02ff */
[----:B------:R-:W-:Y:S01]  /*61b0*/  SHF.L.U32 R124, R96, 0x10, RZ ;  /* 0x00000010607c7819 */ /* 0x000fe200000006ff */
[----:B------:R-:W-:Y:S01]  /*61c0*/  IMAD R8, R81, R80, R8 ;  /* 0x0000005051087224 */ /* 0x000fe200078e0208 */
[----:B------:R-:W-:Y:S01]  /*61d0*/  I2IP.S8.S32.SAT R148, R7, R6, RZ ;  /* 0x0000000607947239 */ /* 0x000fe200000014ff */
[C---:B------:R-:W-:Y:S01]  /*61e0*/  IMAD R10, R78.reuse, R10, RZ ;  /* 0x0000000a4e0a7224 */ /* 0x040fe200078e02ff */
[----:B------:R-:W-:Y:S01]  /*61f0*/  PRMT R122, R97, 0x8880, RZ ;  /* 0x00008880617a7816 */ /* 0x000fe200000000ff */
[----:B------:R-:W-:Y:S01]  /*6200*/  IMAD R11, R78, R11, RZ ;  /* 0x0000000b4e0b7224 */ /* 0x000fe200078e02ff */
[----:B------:R-:W-:Y:S01]  /*6210*/  I2IP.S8.S32.SAT R148, R5, R4, R148 ;  /* 0x0000000405947239 */ /* 0x000fe20000001494 */
[----:B------:R-:W-:Y:S01]  /*6220*/  IMAD R9, R82, R80, R9 ;  /* 0x0000005052097224 */ /* 0x000fe200078e0209 */
[----:B------:R-:W-:Y:S01]  /*6230*/  SHF.R.S32.HI R82, RZ, 0x18, R141 ;  /* 0x00000018ff527819 */ /* 0x000fe2000001148d */
[----:B------:R-:W-:Y:S01]  /*6240*/  IMAD R12, R78, R12, RZ ;  /* 0x0000000c4e0c7224 */ /* 0x000fe200078e02ff */
[C---:B------:R-:W-:Y:S01]  /*6250*/  PRMT R119, R98.reuse, 0x8880, RZ ;  /* 0x0000888062777816 */ /* 0x040fe200000000ff */
[----:B------:R-:W-:Y:S01]  /*6260*/  IMAD.MOV.U32 R83, RZ, RZ, R142 ;  /* 0x000000ffff537224 */ /* 0x000fe200078e008e */
[----:B------:R-:W-:Y:S01]  /*6270*/  SHF.L.U32 R118, R98, 0x10, RZ ;  /* 0x0000001062767819 */ /* 0x000fe200000006ff */
[C---:B------:R-:W-:Y:S01]  /*6280*/  IMAD R13, R78.reuse, R13, RZ ;  /* 0x0000000d4e0d7224 */ /* 0x040fe200078e02ff */
[C---:B------:R-:W-:Y:S01]  /*6290*/  PRMT R116, R99.reuse, 0x8880, RZ ;  /* 0x0000888063747816 */ /* 0x040fe200000000ff */
[C---:B------:R-:W-:Y:S01]  /*62a0*/  IMAD R14, R78.reuse, R14, RZ ;  /* 0x0000000e4e0e7224 */ /* 0x040fe200078e02ff */
[----:B------:R-:W-:Y:S01]  /*62b0*/  SHF.L.U32 R115, R99, 0x10, RZ ;  /* 0x0000001063737819 */ /* 0x000fe200000006ff */
[----:B------:R-:W-:Y:S01]  /*62c0*/  IMAD R15, R78, R15, RZ ;  /* 0x0000000f4e0f7224 */ /* 0x000fe200078e02ff */
[----:B------:R-:W-:Y:S01]  /*62d0*/  PRMT R113, R100, 0x8880, RZ ;  /* 0x0000888064717816 */ /* 0x000fe200000000ff */
[----:B------:R-:W-:Y:S01]  /*62e0*/  IMAD R0, R78, R16, RZ ;  /* 0x000000104e007224 */ /* 0x000fe200078e02ff */
[----:B------:R-:W-:Y:S01]  /*62f0*/  SHF.L.U32 R112, R100, 0x10, RZ ;  /* 0x0000001064707819 */ /* 0x000fe200000006ff */
[C---:B------:R-:W-:Y:S01]  /*6300*/  IMAD R2, R78.reuse, R17, RZ ;  /* 0x000000114e027224 */ /* 0x040fe200078e02ff */
[C---:B------:R-:W-:Y:S01]  /*6310*/  PRMT R110, R101.reuse, 0x8880, RZ ;  /* 0x00008880656e7816 */ /* 0x040fe200000000ff */
[C---:B------:R-:W-:Y:S01]  /*6320*/  IMAD R3, R78.reuse, R18, RZ ;  /* 0x000000124e037224 */ /* 0x040fe200078e02ff */
[----:B------:R-:W-:Y:S01]  /*6330*/  SHF.L.U32 R109, R101, 0x10, RZ ;  /* 0x00000010656d7819 */ /* 0x000fe200000006ff */
[----:B------:R-:W-:Y:S01]  /*6340*/  IMAD R19, R78, R19, RZ ;  /* 0x000000134e137224 */ /* 0x000fe200078e02ff */
[----:B------:R-:W-:Y:S01]  /*6350*/  PRMT R107, R102, 0x8880, RZ ;  /* 0x00008880666b7816 */ /* 0x000fe200000000ff */
[C---:B------:R-:W-:Y:S01]  /*6360*/  IMAD R16, R78.reuse, R20, RZ ;  /* 0x000000144e107224 */ /* 0x040fe200078e02ff */
[----:B------:R-:W-:Y:S01]  /*6370*/  PRMT R104, R103, 0x8880, RZ ;  /* 0x0000888067687816 */ /* 0x000fe200000000ff */
[C---:B------:R-:W-:Y:S01]  /*6380*/  IMAD R17, R78.reuse, R21, RZ ;  /* 0x000000154e117224 */ /* 0x040fe200078e02ff */
[----:B------:R-:W-:Y:S01]  /*6390*/  SHF.L.U32 R143, R89, 0x8, RZ ;  /* 0x00000008598f7819 */ /* 0x000fe200000006ff */
[C---:B------:R-:W-:Y:S01]  /*63a0*/  IMAD R18, R78.reuse, R22, RZ ;  /* 0x000000164e127224 */ /* 0x040fe200078e02ff */
[----:B------:R-:W-:Y:S01]  /*63b0*/  SHF.R.S32.HI R89, RZ, 0x18, R92 ;  /* 0x00000018ff597819 */ /* 0x000fe2000001145c */
[C---:B------:R-:W-:Y:S01]  /*63c0*/  IMAD R23, R78.reuse, R23, RZ ;  /* 0x000000174e177224 */ /* 0x040fe200078e02ff */
[----:B------:R-:W-:Y:S01]  /*63d0*/  SHF.R.S32.HI R81, RZ, 0x18, R143 ;  /* 0x00000018ff517819 */ /* 0x000fe2000001148f */
[----:B------:R-:W-:Y:S01]  /*63e0*/  IMAD R20, R78, R24, RZ ;  /* 0x000000184e147224 */ /* 0x000fe200078e02ff */
[----:B------:R-:W-:Y:S01]  /*63f0*/  SHF.L.U32 R87, R90, 0x8, RZ ;  /* 0x000000085a577819 */ /* 0x000fe200000006ff */
[----:B------:R-:W-:Y:S01]  /*6400*/  IMAD R21, R78, R25, RZ ;  /* 0x000000194e157224 */ /* 0x000fe200078e02ff */
[----:B------:R-:W-:Y:S01]  /*6410*/  SHF.R.S32.HI R90, RZ, 0x18, R93 ;  /* 0x00000018ff5a7819 */ /* 0x000fe2000001145d */
[----:B------:R-:W-:Y:S01]  /*6420*/  IMAD R10, R81, R80, R10 ;  /* 0x00000050510a7224 */ /* 0x000fe200078e020a */
[----:B------:R-:W-:Y:S01]  /*6430*/  MOV R81, R140 ;  /* 0x0000008c00517202 */ /* 0x000fe20000000f00 */
[-C--:B------:R-:W-:Y:S01]  /*6440*/  IMAD R11, R85, R80.reuse, R11 ;  /* 0x00000050550b7224 */ /* 0x080fe200078e020b */
[----:B------:R-:W-:Y:S01]  /*6450*/  SHF.R.S32.HI R87, RZ, 0x18, R87 ;  /* 0x00000018ff577819 */ /* 0x000fe20000011457 */
[-C--:B------:R-:W-:Y:S01]  /*6460*/  IMAD R12, R83, R80.reuse, R12 ;  /* 0x00000050530c7224 */ /* 0x080fe200078e020c */
[----:B------:R-:W-:Y:S01]  /*6470*/  SHF.R.S32.HI R83, RZ, 0x18, R139 ;  /* 0x00000018ff537819 */ /* 0x000fe2000001148b */
[----:B------:R-:W-:Y:S01]  /*6480*/  IMAD R13, R82, R80, R13 ;  /* 0x00000050520d7224 */ /* 0x000fe200078e020d */
[----:B------:R-:W-:Y:S01]  /*6490*/  I2IP.S8.S32.SAT R149, R11, R10, RZ ;  /* 0x0000000a0b957239 */ /* 0x000fe200000014ff */
[-C--:B------:R-:W-:Y:S01]  /*64a0*/  IMAD R14, R87, R80.reuse, R14 ;  /* 0x00000050570e7224 */ /* 0x080fe200078e020e */
[----:B------:R-:W-:Y:S01]  /*64b0*/  SHF.R.S32.HI R82, RZ, 0x18, R136 ;  /* 0x00000018ff527819 */ /* 0x000fe20000011488 */
[----:B------:R-:W-:Y:S01]  /*64c0*/  IMAD R15, R86, R80, R15 ;  /* 0x00000050560f7224 */ /* 0x000fe200078e020f */
[----:B------:R-:W-:Y:S01]  /*64d0*/  I2IP.S8.S32.SAT R149, R9, R8, R149 ;  /* 0x0000000809957239 */ /* 0x000fe20000001495 */
[-C--:B------:R-:W-:Y:S01]  /*64e0*/  IMAD R0, R81, R80.reuse, R0 ;  /* 0x0000005051007224 */ /* 0x080fe200078e0200 */
[----:B------:R-:W-:Y:S01]  /*64f0*/  SHF.L.U32 R138, R91, 0x8, RZ ;  /* 0x000000085b8a7819 */ /* 0x000fe200000006ff */
[----:B------:R-:W-:Y:S01]  /*6500*/  IMAD R2, R83, R80, R2 ;  /* 0x0000005053027224 */ /* 0x000fe200078e0202 */
[----:B------:R-:W-:Y:S01]  /*6510*/  I2IP.S8.S32.SAT R150, R15, R14, RZ ;  /* 0x0000000e0f967239 */ /* 0x000fe200000014ff */
[C---:B------:R-:W-:Y:S01]  /*6520*/  IMAD R22, R78.reuse, R26, RZ ;  /* 0x0000001a4e167224 */ /* 0x040fe200078e02ff */
[----:B------:R-:W-:Y:S01]  /*6530*/  MOV R83, R137 ;  /* 0x0000008900537202 */ /* 0x000fe20000000f00 */
[C---:B------:R-:W-:Y:S01]  /*6540*/  IMAD R27, R78.reuse, R27, RZ ;  /* 0x0000001b4e1b7224 */ /* 0x040fe200078e02ff */
[----:B------:R-:W-:Y:S01]  /*6550*/  I2IP.S8.S32.SAT R150, R13, R12, R150 ;  /* 0x0000000c0d967239 */ /* 0x000fe20000001496 */
[C---:B------:R-:W-:Y:S01]  /*6560*/  IMAD R24, R78.reuse, R28, RZ ;  /* 0x0000001c4e187224 */ /* 0x040fe200078e02ff */
[----:B------:R-:W-:Y:S01]  /*6570*/  SHF.R.S32.HI R81, RZ, 0x18, R138 ;  /* 0x00000018ff517819 */ /* 0x000fe2000001148a */
[C---:B------:R-:W-:Y:S01]  /*6580*/  IMAD R25, R78.reuse, R29, RZ ;  /* 0x0000001d4e197224 */ /* 0x040fe200078e02ff */
[----:B------:R-:W-:Y:S01]  /*6590*/  SHF.R.S32.HI R91, RZ, 0x18, R94 ;  /* 0x00000018ff5b7819 */ /* 0x000fe2000001145e */
[----:B------:R-:W-:Y:S01]  /*65a0*/  IMAD R26, R78, R30, RZ ;  /* 0x0000001e4e1a7224 */ /* 0x000fe200078e02ff */
[----:B------:R-:W-:Y:S01]  /*65b0*/  SHF.R.S32.HI R94, RZ, 0x18, R97 ;  /* 0x00000018ff5e7819 */ /* 0x000fe20000011461 */
[-C--:B------:R-:W-:Y:S01]  /*65c0*/  IMAD R3, R81, R80.reuse, R3 ;  /* 0x0000005051037224 */ /* 0x080fe200078e0203 */
[----:B------:R-:W-:Y:S01]  /*65d0*/  SHF.L.U32 R135, R92, 0x8, RZ ;  /* 0x000000085c877819 */ /* 0x000fe200000006ff */
[----:B------:R-:W-:Y:S01]  /*65e0*/  IMAD R19, R88, R80, R19 ;  /* 0x0000005058137224 */ /* 0x000fe200078e0213 */
[----:B------:R-:W-:Y:S01]  /*65f0*/  MOV R81, R134 ;  /* 0x0000008600517202 */ /* 0x000fe20000000f00 */
[-C--:B------:R-:W-:Y:S01]  /*6600*/  IMAD R16, R83, R80.reuse, R16 ;  /* 0x0000005053107224 */ /* 0x080fe200078e0210 */
[----:B------:R-:W-:Y:S01]  /*6610*/  SHF.R.S32.HI R85, RZ, 0x18, R135 ;  /* 0x00000018ff557819 */ /* 0x000fe20000011487 */
[-C--:B------:R-:W-:Y:S01]  /*6620*/  IMAD R17, R82, R80.reuse, R17 ;  /* 0x0000005052117224 */ /* 0x080fe200078e0211 */
[----:B------:R-:W-:Y:S01]  /*6630*/  I2IP.S8.S32.SAT R151, R19, R3, RZ ;  /* 0x0000000313977239 */ /* 0x000fe200000014ff */
[----:B------:R-:W-:Y:S01]  /*6640*/  IMAD R31, R78, R31, RZ ;  /* 0x0000001f4e1f7224 */ /* 0x000fe200078e02ff */
[----:B------:R-:W-:Y:S01]  /*6650*/  SHF.R.S32.HI R82, RZ, 0x18, R133 ;  /* 0x00000018ff527819 */ /* 0x000fe20000011485 */
[-C--:B------:R-:W-:Y:S01]  /*6660*/  IMAD R18, R85, R80.reuse, R18 ;  /* 0x0000005055127224 */ /* 0x080fe200078e0212 */
[----:B------:R-:W-:Y:S01]  /*6670*/  SHF.L.U32 R132, R93, 0x8, RZ ;  /* 0x000000085d847819 */ /* 0x000fe200000006ff */
[----:B------:R-:W-:Y:S01]  /*6680*/  IMAD R23, R89, R80, R23 ;  /* 0x0000005059177224 */ /* 0x000fe200078e0217 */
[----:B------:R-:W-:Y:S01]  /*6690*/  I2IP.S8.S32.SAT R151, R2, R0, R151 ;  /* 0x0000000002977239 */ /* 0x000fe20000001497 */
[-C--:B------:R-:W-:Y:S01]  /*66a0*/  IMAD R20, R81, R80.reuse, R20 ;  /* 0x0000005051147224 */ /* 0x080fe200078e0214 */
[----:B------:R-:W-:Y:S01]  /*66b0*/  SHF.R.S32.HI R81, RZ, 0x18, R132 ;  /* 0x00000018ff517819 */ /* 0x000fe20000011484 */
[----:B------:R-:W-:Y:S01]  /*66c0*/  IMAD R21, R82, R80, R21 ;  /* 0x0000005052157224 */ /* 0x000fe200078e0215 */
[----:B------:R-:W-:Y:S01]  /*66d0*/  I2IP.S8.S32.SAT R160, R23, R18, RZ ;  /* 0x0000001217a07239 */ /* 0x000fe200000014ff */
[----:B------:R-:W-:Y:S01]  /*66e0*/  IMAD R28, R78, R32, RZ ;  /* 0x000000204e1c7224 */ /* 0x000fe200078e02ff */
[----:B------:R-:W-:Y:S01]  /*66f0*/  MOV R83, R131 ;  /* 0x0000008300537202 */ /* 0x000fe20000000f00 */
[-C--:B------:R-:W-:Y:S01]  /*6700*/  IMAD R22, R81, R80.reuse, R22 ;  /* 0x0000005051167224 */ /* 0x080fe200078e0216 */
[----:B------:R-:W-:Y:S01]  /*6710*/  SHF.R.S32.HI R82, RZ, 0x18, R130 ;  /* 0x00000018ff527819 */ /* 0x000fe20000011482 */
[-C--:B------:R-:W-:Y:S01]  /*6720*/  IMAD R27, R90, R80.reuse, R27 ;  /* 0x000000505a1b7224 */ /* 0x080fe200078e021b */
[----:B------:R-:W-:Y:S01]  /*6730*/  SHF.R.S32.HI R85, RZ, 0x18, R129 ;  /* 0x00000018ff557819 */ /* 0x000fe20000011481 */
[-C--:B------:R-:W-:Y:S01]  /*6740*/  IMAD R24, R83, R80.reuse, R24 ;  /* 0x0000005053187224 */ /* 0x080fe200078e0218 */
[----:B------:R1:W-:Y:S01]  /*6750*/  STS.128 [R180+UR43+0x2200], R148 ;  /* 0x00220094b4007988 */ /* 0x0003e20008000c2b */
[-C--:B------:R-:W-:Y:S01]  /*6760*/  IMAD R25, R82, R80.reuse, R25 ;  /* 0x0000005052197224 */ /* 0x080fe200078e0219 */
[----:B------:R-:W-:Y:S01]  /*6770*/  SHF.L.U32 R126, R95, 0x8, RZ ;  /* 0x000000085f7e7819 */ /* 0x000fe200000006ff */
[----:B------:R-:W-:Y:S01]  /*6780*/  IMAD R26, R85, R80, R26 ;  /* 0x00000050551a7224 */ /* 0x000fe200078e021a */
[----:B------:R-:W-:Y:S01]  /*6790*/  I2IP.S8.S32.SAT R160, R17, R16, R160 ;  /* 0x0000001011a07239 */ /* 0x000fe200000014a0 */
[----:B------:R-:W-:Y:S01]  /*67a0*/  IMAD.MOV.U32 R81, RZ, RZ, R128 ;  /* 0x000000ffff517224 */ /* 0x000fe200078e0080 */
[----:B------:R-:W-:Y:S01]  /*67b0*/  SHF.R.S32.HI R82, RZ, 0x18, R127 ;  /* 0x00000018ff527819 */ /* 0x000fe2000001147f */
[C---:B------:R-:W-:Y:S01]  /*67c0*/  IMAD R29, R78.reuse, R33, RZ ;  /* 0x000000214e1d7224 */ /* 0x040fe200078e02ff */
[----:B------:R-:W-:Y:S01]  /*67d0*/  I2IP.S8.S32.SAT R161, R27, R22, RZ ;  /* 0x000000161ba17239 */ /* 0x000fe200000014ff */
[----:B------:R-:W-:Y:S01]  /*67e0*/  IMAD R31, R91, R80, R31 ;  /* 0x000000505b1f7224 */ /* 0x000fe200078e021f */
[----:B------:R-:W-:Y:S01]  /*67f0*/  SHF.R.S32.HI R83, RZ, 0x18, R126 ;  /* 0x00000018ff537819 */ /* 0x000fe2000001147e */
[C---:B------:R-:W-:Y:S01]  /*6800*/  IMAD R30, R78.reuse, R34, RZ ;  /* 0x000000224e1e7224 */ /* 0x040fe200078e02ff */
[----:B------:R-:W-:Y:S01]  /*6810*/  I2IP.S8.S32.SAT R161, R21, R20, R161 ;  /* 0x0000001415a17239 */ /* 0x000fe200000014a1 */
[----:B------:R-:W-:Y:S01]  /*6820*/  IMAD R28, R81, R80, R28 ;  /* 0x00000050511c7224 */ /* 0x000fe200078e021c */
[----:B------:R-:W-:Y:S01]  /*6830*/  SHF.R.S32.HI R92, RZ, 0x18, R95 ;  /* 0x00000018ff5c7819 */ /* 0x000fe2000001145f */
[----:B------:R-:W-:Y:S01]  /*6840*/  IMAD R35, R78, R35, RZ ;  /* 0x000000234e237224 */ /* 0x000fe200078e02ff */
[----:B------:R-:W-:Y:S01]  /*6850*/  I2IP.S8.S32.SAT R162, R31, R26, RZ ;  /* 0x0000001a1fa27239 */ /* 0x000fe200000014ff */
[----:B------:R-:W-:Y:S01]  /*6860*/  IMAD R29, R82, R80, R29 ;  /* 0x00000050521d7224 */ /* 0x000fe200078e021d */
[----:B------:R-:W-:Y:S01]  /*6870*/  MOV R81, R125 ;  /* 0x0000007d00517202 */ /* 0x000fe20000000f00 */
[----:B------:R-:W-:Y:S01]  /*6880*/  IMAD R32, R78, R36, RZ ;  /* 0x000000244e207224 */ /* 0x000fe200078e02ff */
[----:B------:R-:W-:Y:S01]  /*6890*/  I2IP.S8.S32.SAT R162, R25, R24, R162 ;  /* 0x0000001819a27239 */ /* 0x000fe200000014a2 */
[-C--:B------:R-:W-:Y:S01]  /*68a0*/  IMAD R30, R83, R80.reuse, R30 ;  /* 0x00000050531e7224 */ /* 0x080fe200078e021e */
[----:B------:R-:W-:Y:S01]  /*68b0*/  SHF.L.U32 R123, R96, 0x8, RZ ;  /* 0x00000008607b7819 */ /* 0x000fe200000006ff */
[----:B------:R-:W-:Y:S01]  /*68c0*/  IMAD R35, R92, R80, R35 ;  /* 0x000000505c237224 */ /* 0x000fe200078e0223 */
[----:B------:R-:W-:Y:S01]  /*68d0*/  SHF.R.S32.HI R82, RZ, 0x18, R124 ;  /* 0x00000018ff527819 */ /* 0x000fe2000001147c */
[C---:B------:R-:W-:Y:S01]  /*68e0*/  IMAD R33, R78.reuse, R37, RZ ;  /* 0x000000254e217224 */ /* 0x040fe200078e02ff */
[----:B------:R-:W-:Y:S01]  /*68f0*/  MOV R83, R122 ;  /* 0x0000007a00537202 */ /* 0x000fe20000000f00 */
[----:B------:R-:W-:Y:S01]  /*6900*/  IMAD R32, R81, R80, R32 ;  /* 0x0000005051207224 */ /* 0x000fe200078e0220 */
[----:B------:R-:W-:Y:S01]  /*6910*/  SHF.R.S32.HI R81, RZ, 0x18, R123 ;  /* 0x00000018ff517819 */ /* 0x000fe2000001147b */
[C---:B------:R-:W-:Y:S01]  /*6920*/  IMAD R34, R78.reuse, R38, RZ ;  /* 0x000000264e227224 */ /* 0x040fe200078e02ff */
[----:B------:R-:W-:Y:S01]  /*6930*/  SHF.R.S32.HI R93, RZ, 0x18, R96 ;  /* 0x00000018ff5d7819 */ /* 0x000fe20000011460 */
[----:B------:R-:W-:Y:S01]  /*6940*/  IMAD R39, R78, R39, RZ ;  /* 0x000000274e277224 */ /* 0x000fe200078e02ff */
[----:B------:R-:W-:Y:S01]  /*6950*/  I2IP.S8.S32.SAT R163, R35, R30, RZ ;  /* 0x0000001e23a37239 */ /* 0x000fe200000014ff */
[----:B------:R-:W-:Y:S01]  /*6960*/  IMAD R33, R82, R80, R33 ;  /* 0x0000005052217224 */ /* 0x000fe200078e0221 */
[----:B------:R-:W-:Y:S01]  /*6970*/  SHF.L.U32 R120, R97, 0x8, RZ ;  /* 0x0000000861787819 */ /* 0x000fe200000006ff */
[C---:B------:R-:W-:Y:S01]  /*6980*/  IMAD R36, R78.reuse, R40, RZ ;  /* 0x000000284e247224 */ /* 0x040fe200078e02ff */
[----:B------:R-:W-:Y:S01]  /*6990*/  I2IP.S8.S32.SAT R163, R29, R28, R163 ;  /* 0x0000001c1da37239 */ /* 0x000fe200000014a3 */
[-C--:B------:R-:W-:Y:S01]  /*69a0*/  IMAD R34, R81, R80.reuse, R34 ;  /* 0x0000005051227224 */ /* 0x080fe200078e0222 */
[----:B------:R-:W-:Y:S01]  /*69b0*/  SHF.R.S32.HI R82, RZ, 0x18, R121 ;  /* 0x00000018ff527819 */ /* 0x000fe20000011479 */
[C---:B------:R-:W-:Y:S01]  /*69c0*/  IMAD R37, R78.reuse, R41, RZ ;  /* 0x000000294e257224 */ /* 0x040fe200078e02ff */
[----:B------:R-:W-:Y:S01]  /*69d0*/  MOV R81, R119 ;  /* 0x0000007700517202 */ /* 0x000fe20000000f00 */
[----:B------:R-:W-:Y:S01]  /*69e0*/  IMAD R39, R93, R80, R39 ;  /* 0x000000505d277224 */ /* 0x000fe200078e0227 */
[----:B------:R-:W-:Y:S01]  /*69f0*/  SHF.R.S32.HI R85, RZ, 0x18, R120 ;  /* 0x00000018ff557819 */ /* 0x000fe20000011478 */
[C---:B------:R-:W-:Y:S01]  /*6a00*/  IMAD R38, R78.reuse, R42, RZ ;  /* 0x0000002a4e267224 */ /* 0x040fe200078e02ff */
[----:B------:R1:W-:Y:S01]  /*6a10*/  STS.128 [R179+0x2200], R160 ;  /* 0x002200a0b3007388 */ /* 0x0003e20000000c00 */
[----:B------:R-:W-:Y:S01]  /*6a20*/  IMAD R36, R83, R80, R36 ;  /* 0x0000005053247224 */ /* 0x000fe200078e0224 */
[----:B------:R-:W-:Y:S01]  /*6a30*/  I2IP.S8.S32.SAT R172, R39, R34, RZ ;  /* 0x0000002227ac7239 */ /* 0x000fe200000014ff */
[----:B------:R-:W-:Y:S01]  /*6a40*/  IMAD R43, R78, R43, RZ ;  /* 0x0000002b4e2b7224 */ /* 0x000fe200078e02ff */
[----:B------:R-:W-:Y:S01]  /*6a50*/  MOV R83, R116 ;  /* 0x0000007400537202 */ /* 0x000fe20000000f00 */
[----:B------:R-:W-:Y:S01]  /*6a60*/  IMAD R37, R82, R80, R37 ;  /* 0x0000005052257224 */ /* 0x000fe200078e0225 */
[----:B------:R-:W-:Y:S01]  /*6a70*/  I2IP.S8.S32.SAT R172, R33, R32, R172 ;  /* 0x0000002021ac7239 */ /* 0x000fe200000014ac */
[----:B------:R-:W-:Y:S01]  /*6a80*/  IMAD R40, R78, R44, RZ ;  /* 0x0000002c4e287224 */ /* 0x000fe200078e02ff */
[----:B------:R-:W-:Y:S01]  /*6a90*/  SHF.R.S32.HI R82, RZ, 0x18, R118 ;  /* 0x00000018ff527819 */ /* 0x000fe20000011476 */
[-C--:B------:R-:W-:Y:S01]  /*6aa0*/  IMAD R38, R85, R80.reuse, R38 ;  /* 0x0000005055267224 */ /* 0x080fe200078e0226 */
[----:B------:R-:W-:Y:S01]  /*6ab0*/  SHF.L.U32 R117, R98, 0x8, RZ ;  /* 0x0000000862757819 */ /* 0x000fe200000006ff */
[-C--:B------:R-:W-:Y:S01]  /*6ac0*/  IMAD R43, R94, R80.reuse, R43 ;  /* 0x000000505e2b7224 */ /* 0x080fe200078e022b */
[----:B------:R-:W-:Y:S01]  /*6ad0*/  SHF.R.S32.HI R95, RZ, 0x18, R98 ;  /* 0x00000018ff5f7819 */ /* 0x000fe20000011462 */
[C---:B------:R-:W-:Y:S01]  /*6ae0*/  IMAD R41, R78.reuse, R45, RZ ;  /* 0x0000002d4e297224 */ /* 0x040fe200078e02ff */
[----:B------:R-:W-:Y:S01]  /*6af0*/  SHF.R.S32.HI R85, RZ, 0x18, R114 ;  /* 0x00000018ff557819 */ /* 0x000fe20000011472 */
[----:B------:R-:W-:Y:S01]  /*6b00*/  IMAD R40, R81, R80, R40 ;  /* 0x0000005051287224 */ /* 0x000fe200078e0228 */
[----:B------:R-:W-:Y:S01]  /*6b10*/  SHF.R.S32.HI R81, RZ, 0x18, R117 ;  /* 0x00000018ff517819 */ /* 0x000fe20000011475 */
[C---:B------:R-:W-:Y:S01]  /*6b20*/  IMAD R42, R78.reuse, R46, RZ ;  /* 0x0000002e4e2a7224 */ /* 0x040fe200078e02ff */
[----:B------:R-:W-:Y:S01]  /*6b30*/  I2IP.S8.S32.SAT R173, R43, R38, RZ ;  /* 0x000000262bad7239 */ /* 0x000fe200000014ff */
[----:B------:R-:W-:Y:S01]  /*6b40*/  IMAD R47, R78, R47, RZ ;  /* 0x0000002f4e2f7224 */ /* 0x000fe200078e02ff */
[----:B------:R-:W-:Y:S01]  /*6b50*/  SHF.R.S32.HI R96, RZ, 0x18, R99 ;  /* 0x00000018ff607819 */ /* 0x000fe20000011463 */
[----:B------:R-:W-:Y:S01]  /*6b60*/  IMAD R41, R82, R80, R41 ;  /* 0x0000005052297224 */ /* 0x000fe200078e0229 */
[----:B------:R-:W-:Y:S01]  /*6b70*/  I2IP.S8.S32.SAT R173, R37, R36, R173 ;  /* 0x0000002425ad7239 */ /* 0x000fe200000014ad */
[C---:B------:R-:W-:Y:S01]  /*6b80*/  IMAD R44, R78.reuse, R48, RZ ;  /* 0x000000304e2c7224 */ /* 0x040fe200078e02ff */
[----:B------:R-:W-:Y:S01]  /*6b90*/  SHF.R.S32.HI R82, RZ, 0x18, R115 ;  /* 0x00000018ff527819 */ /* 0x000fe20000011473 */
[-C--:B------:R-:W-:Y:S01]  /*6ba0*/  IMAD R42, R81, R80.reuse, R42 ;  /* 0x00000050512a7224 */ /* 0x080fe200078e022a */
[----:B------:R-:W-:Y:S01]  /*6bb0*/  SHF.R.S32.HI R97, RZ, 0x18, R100 ;  /* 0x00000018ff617819 */ /* 0x000fe20000011464 */
[C---:B------:R-:W-:Y:S01]  /*6bc0*/  IMAD R45, R78.reuse, R49, RZ ;  /* 0x000000314e2d7224 */ /* 0x040fe200078e02ff */
[----:B------:R-:W-:Y:S01]  /*6bd0*/  SHF.R.S32.HI R98, RZ, 0x18, R101 ;  /* 0x00000018ff627819 */ /* 0x000fe20000011465 */
[----:B------:R-:W-:Y:S01]  /*6be0*/  IMAD R47, R95, R80, R47 ;  /* 0x000000505f2f7224 */ /* 0x000fe200078e022f */
[----:B------:R-:W-:Y:S01]  /*6bf0*/  SHF.R.S32.HI R99, RZ, 0x18, R102 ;  /* 0x00000018ff637819 */ /* 0x000fe20000011466 */
[----:B------:R-:W-:Y:S01]  /*6c00*/  IMAD R46, R78, R50, RZ ;  /* 0x000000324e2e7224 */ /* 0x000fe200078e02ff */
[----:B------:R-:W-:Y:S01]  /*6c10*/  SHF.L.U32 R111, R100, 0x8, RZ ;  /* 0x00000008646f7819 */ /* 0x000fe200000006ff */
        /* <DEDUP_REMOVED lines=9> */
[----:B------:R-:W-:Y:S01]  /*6cb0*/  SHF.R.S32.HI R100, RZ, 0x18, R103 ;  /* 0x00000018ff647819 */ /* 0x000fe20000011467 */
[----:B------:R-:W-:Y:S01]  /*6cc0*/  IMAD.MOV.U32 R81, RZ, RZ, R113 ;  /* 0x000000ffff517224 */ /* 0x000fe200078e0071 */
[----:B------:R-:W-:Y:S01]  /*6cd0*/  SHF.L.U32 R108, R101, 0x8, RZ ;  /* 0x00000008656c7819 */ /* 0x000fe200000006ff */
[-C--:B------:R-:W-:Y:S01]  /*6ce0*/  IMAD R51, R96, R80.reuse, R51 ;  /* 0x0000005060337224 */ /* 0x080fe200078e0233 */
[----:B------:R-:W-:Y:S01]  /*6cf0*/  SHF.L.U32 R105, R102, 0x8, RZ ;  /* 0x0000000866697819 */ /* 0x000fe200000006ff */
[C---:B------:R-:W-:Y:S01]  /*6d00*/  IMAD R49, R78.reuse, R53, RZ ;  /* 0x000000354e317224 */ /* 0x040fe200078e02ff */
[----:B------:R-:W-:Y:S01]  /*6d10*/  SHF.L.U32 R102, R103, 0x10, RZ ;  /* 0x0000001067667819 */ /* 0x000fe200000006ff */
[----:B------:R-:W-:Y:S01]  /*6d20*/  IMAD R48, R81, R80, R48 ;  /* 0x0000005051307224 */ /* 0x000fe200078e0230 */
[----:B------:R-:W-:Y:S01]  /*6d30*/  SHF.R.S32.HI R81, RZ, 0x18, R111 ;  /* 0x00000018ff517819 */ /* 0x000fe2000001146f */
[C---:B------:R-:W-:Y:S01]  /*6d40*/  IMAD R50, R78.reuse, R54, RZ ;  /* 0x000000364e327224 */ /* 0x040fe200078e02ff */
[----:B------:R-:W-:Y:S01]  /*6d50*/  I2IP.S8.S32.SAT R175, R51, R46, RZ ;  /* 0x0000002e33af7239 */ /* 0x000fe200000014ff */
[----:B------:R-:W-:Y:S01]  /*6d60*/  IMAD R55, R78, R55, RZ ;  /* 0x000000374e377224 */ /* 0x000fe200078e02ff */
[----:B------:R-:W-:Y:S01]  /*6d70*/  SHF.L.U32 R101, R103, 0x8, RZ ;  /* 0x0000000867657819 */ /* 0x000fe200000006ff */
[----:B------:R-:W-:Y:S01]  /*6d80*/  IMAD R49, R82, R80, R49 ;  /* 0x0000005052317224 */ /* 0x000fe200078e0231 */
[----:B------:R-:W-:Y:S01]  /*6d90*/  I2IP.S8.S32.SAT R175, R45, R44, R175 ;  /* 0x0000002c2daf7239 */ /* 0x000fe200000014af */
[C---:B------:R-:W-:Y:S01]  /*6da0*/  IMAD R52, R78.reuse, R56, RZ ;  /* 0x000000384e347224 */ /* 0x040fe200078e02ff */
[----:B------:R-:W-:Y:S01]  /*6db0*/  SHF.R.S32.HI R82, RZ, 0x18, R109 ;  /* 0x00000018ff527819 */ /* 0x000fe2000001146d */
[-C--:B------:R-:W-:Y:S01]  /*6dc0*/  IMAD R50, R81, R80.reuse, R50 ;  /* 0x0000005051327224 */ /* 0x080fe200078e0232 */
[----:B------:R-:W-:Y:S01]  /*6dd0*/  SHF.R.S32.HI R81, RZ, 0x18, R108 ;  /* 0x00000018ff517819 */ /* 0x000fe2000001146c */
[C---:B------:R-:W-:Y:S01]  /*6de0*/  IMAD R53, R78.reuse, R57, RZ ;  /* 0x000000394e357224 */ /* 0x040fe200078e02ff */
[----:B------:R1:W-:Y:S01]  /*6df0*/  STS.128 [R178+0x2200], R172 ;  /* 0x002200acb2007388 */ /* 0x0003e20000000c00 */
[----:B------:R-:W-:Y:S02]  /*6e00*/  IMAD R55, R97, R80, R55 ;  /* 0x0000005061377224 */ /* 0x000fe400078e0237 */
[C---:B------:R-:W-:Y:S02]  /*6e10*/  IMAD R54, R78.reuse, R58, RZ ;  /* 0x0000003a4e367224 */ /* 0x040fe400078e02ff */
[----:B------:R-:W-:Y:S01]  /*6e20*/  IMAD R52, R83, R80, R52 ;  /* 0x0000005053347224 */ /* 0x000fe200078e0234 */
[----:B------:R-:W-:Y:S01]  /*6e30*/  I2IP.S8.S32.SAT R192, R55, R50, RZ ;  /* 0x0000003237c07239 */ /* 0x000fe200000014ff */
[----:B------:R-:W-:Y:S01]  /*6e40*/  IMAD R59, R78, R59, RZ ;  /* 0x0000003b4e3b7224 */ /* 0x000fe200078e02ff */
[----:B------:R-:W-:Y:S01]  /*6e50*/  MOV R83, R107 ;  /* 0x0000006b00537202 */ /* 0x000fe20000000f00 */
[----:B------:R-:W-:Y:S01]  /*6e60*/  IMAD R53, R82, R80, R53 ;  /* 0x0000005052357224 */ /* 0x000fe200078e0235 */
[----:B------:R-:W-:Y:S01]  /*6e70*/  I2IP.S8.S32.SAT R192, R49, R48, R192 ;  /* 0x0000003031c07239 */ /* 0x000fe200000014c0 */
[C---:B------:R-:W-:Y:S01]  /*6e80*/  IMAD R56, R78.reuse, R60, RZ ;  /* 0x0000003c4e387224 */ /* 0x040fe200078e02ff */
[----:B------:R-:W-:Y:S01]  /*6e90*/  SHF.R.S32.HI R82, RZ, 0x18, R106 ;  /* 0x00000018ff527819 */ /* 0x000fe2000001146a */
[-C--:B------:R-:W-:Y:S01]  /*6ea0*/  IMAD R54, R81, R80.reuse, R54 ;  /* 0x0000005051367224 */ /* 0x080fe200078e0236 */
[----:B------:R-:W-:Y:S01]  /*6eb0*/  SHF.R.S32.HI R81, RZ, 0x18, R105 ;  /* 0x00000018ff517819 */ /* 0x000fe20000011469 */
[----:B------:R-:W-:Y:S02]  /*6ec0*/  IMAD R57, R78, R61, RZ ;  /* 0x0000003d4e397224 */ /* 0x000fe400078e02ff */
[----:B------:R-:W-:Y:S02]  /*6ed0*/  IMAD R59, R98, R80, R59 ;  /* 0x00000050623b7224 */ /* 0x000fe400078e023b */
[C---:B------:R-:W-:Y:S02]  /*6ee0*/  IMAD R58, R78.reuse, R62, RZ ;  /* 0x0000003e4e3a7224 */ /* 0x040fe400078e02ff */
[----:B------:R-:W-:Y:S01]  /*6ef0*/  IMAD R56, R83, R80, R56 ;  /* 0x0000005053387224 */ /* 0x000fe200078e0238 */
[----:B------:R-:W-:Y:S01]  /*6f00*/  I2IP.S8.S32.SAT R193, R59, R54, RZ ;  /* 0x000000363bc17239 */ /* 0x000fe200000014ff */
[----:B------:R-:W-:Y:S01]  /*6f10*/  IMAD R63, R78, R63, RZ ;  /* 0x0000003f4e3f7224 */ /* 0x000fe200078e02ff */
[----:B------:R-:W-:Y:S01]  /*6f20*/  MOV R83, R104 ;  /* 0x0000006800537202 */ /* 0x000fe20000000f00 */
[----:B------:R-:W-:Y:S01]  /*6f30*/  IMAD R57, R82, R80, R57 ;  /* 0x0000005052397224 */ /* 0x000fe200078e0239 */
[----:B------:R-:W-:Y:S01]  /*6f40*/  SHF.R.S32.HI R82, RZ, 0x18, R102 ;  /* 0x00000018ff527819 */ /* 0x000fe20000011466 */
[C---:B------:R-:W-:Y:S01]  /*6f50*/  IMAD R60, R78.reuse, R64, RZ ;  /* 0x000000404e3c7224 */ /* 0x040fe200078e02ff */
[----:B------:R-:W-:Y:S01]  /*6f60*/  I2IP.S8.S32.SAT R193, R53, R52, R193 ;  /* 0x0000003435c17239 */ /* 0x000fe200000014c1 */
[-C--:B------:R-:W-:Y:S01]  /*6f70*/  IMAD R58, R81, R80.reuse, R58 ;  /* 0x00000050513a7224 */ /* 0x080fe200078e023a */
[----:B------:R-:W-:Y:S01]  /*6f80*/  SHF.R.S32.HI R81, RZ, 0x18, R101 ;  /* 0x00000018ff517819 */ /* 0x000fe20000011465 */
[C---:B------:R-:W-:Y:S02]  /*6f90*/  IMAD R61, R78.reuse, R65, RZ ;  /* 0x000000414e3d7224 */ /* 0x040fe400078e02ff */
[-C--:B------:R-:W-:Y:S02]  /*6fa0*/  IMAD R63, R99, R80.reuse, R63 ;  /* 0x00000050633f7224 */ /* 0x080fe400078e023f */
[----:B------:R-:W-:Y:S02]  /*6fb0*/  IMAD R60, R83, R80, R60 ;  /* 0x00000050533c7224 */ /* 0x000fe400078e023c */
[----:B------:R-:W-:Y:S01]  /*6fc0*/  IMAD R62, R78, R66, RZ ;  /* 0x000000424e3e7224 */ /* 0x000fe200078e02ff */
[----:B------:R-:W-:Y:S01]  /*6fd0*/  I2IP.S8.S32.SAT R194, R63, R58, RZ ;  /* 0x0000003a3fc27239 */ /* 0x000fe200000014ff */
[----:B------:R-:W-:Y:S02]  /*6fe0*/  IMAD R61, R82, R80, R61 ;  /* 0x00000050523d7224 */ /* 0x000fe400078e023d */
[----:B------:R-:W-:Y:S01]  /*6ff0*/  IMAD R67, R78, R67, RZ ;  /* 0x000000434e437224 */ /* 0x000fe200078e02ff */
[----:B------:R-:W-:Y:S01]  /*7000*/  I2IP.S8.S32.SAT R194, R57, R56, R194 ;  /* 0x0000003839c27239 */ /* 0x000fe200000014c2 */
[-C--:B------:R-:W-:Y:S02]  /*7010*/  IMAD R62, R81, R80.reuse, R62 ;  /* 0x00000050513e7224 */ /* 0x080fe400078e023e */
[----:B------:R-:W-:Y:S05]  /*7020*/  IMAD R67, R100, R80, R67 ;  /* 0x0000005064437224 */ /* 0x000fea00078e0243 */
[----:B------:R-:W-:Y:S04]  /*7030*/  I2IP.S8.S32.SAT R189, R67, R62, RZ ;  /* 0x0000003e43bd7239 */ /* 0x000fe800000014ff */
[----:B------:R-:W-:Y:S02]  /*7040*/  I2IP.S8.S32.SAT R195, R61, R60, R189 ;  /* 0x0000003c3dc37239 */ /* 0x000fe400000014bd */
[----:B------:R-:W-:Y:S03]  /*7050*/  IADD3 R189, PT, PT, R76, 0x1, RZ ;  /* 0x000000014cbd7810 */ /* 0x000fe60007ffe0ff */
[----:B------:R1:W-:Y:S01]  /*7060*/  STS.128 [R177+0x2200], R192 ;  /* 0x002200c0b1007388 */ /* 0x0003e20000000c00 */
[----:B------:R-:W-:Y:S01]  /*7070*/  @!PT LDS RZ, [RZ] ;  /* 0x00000000fffff984 */ /* 0x000fe20000000800 */
[----:B------:R-:W-:Y:S01]  /*7080*/  @!PT LDS RZ, [RZ] ;  /* 0x00000000fffff984 */ /* 0x000fe20000000800 */
[----:B------:R-:W-:Y:S01]  /*7090*/  @!PT LDS RZ, [RZ] ;  /* 0x00000000fffff984 */ /* 0x000fe20000000800 */
[----:B------:R-:W-:Y:S01]  /*70a0*/  @!PT LDS RZ, [RZ] ;  /* 0x00000000fffff984 */ /* 0x000fe20000000800 */
[----:B------:R3:W-:Y:S07]  /*70b0*/  MEMBAR.ALL.CTA ;  /* 0x0000000000007992 */ /* 0x0007ee0000008000 */
[----:B---3--:R-:W3:Y:S02]  /*70c0*/  FENCE.VIEW.ASYNC.S ;  /* 0x00000000000073c6 */ /* 0x008ee40000000000 */
[----:B---3--:R-:W-:Y:S06]  /*70d0*/  BAR.SYNC.DEFER_BLOCKING 0x1, 0x80 ;  /* 0x0042000000007b1d */ /* 0x008fec0000010000 */
[----:B------:R-:W-:Y:S05]  /*70e0*/  @P0 BRA `(.L_x_107) ;  /* 0x0000000000340947 */ /* 0x000fea0003800000 */
[----:B------:R-:W-:Y:S01]  /*70f0*/  UIADD3 UR12, UPT, UPT, UR43, 0x2200, URZ ;  /* 0x000022002b0c7890 */ /* 0x000fe2000fffe0ff */
[----:B------:R-:W-:Y:S01]  /*7100*/  R2UR UR9, R165 ;  /* 0x00000000a50972ca */ /* 0x000fe200000e0000 */
[----:B------:R-:W-:Y:S01]  /*7110*/  UIADD3 UR10, UP0, UPT, UR46, 0x680, URZ ;  /* 0x000006802e0a7890 */ /* 0x000fe2000ff1e0ff */
[----:B------:R-:W-:Y:S01]  /*7120*/  R2UR UR8, R167 ;  /* 0x00000000a70872ca */ /* 0x000fe200000e0000 */
[----:B------:R-:W-:Y:S02]  /*7130*/  UMOV UR7, UR36 ;  /* 0x0000002400077c82 */ /* 0x000fe40008000000 */
[----:B------:R-:W-:Y:S01]  /*7140*/  IMAD.U32 R186, RZ, RZ, UR12 ;  /* 0x0000000cffba7e24 */ /* 0x000fe2000f8e00ff */
[----:B------:R-:W-:Y:S04]  /*7150*/  UIADD3.X UR11, UPT, UPT, URZ, UR47, URZ, UP0, !UPT ;  /* 0x0000002fff0b7290 */ /* 0x000fe800087fe4ff */
[----:B------:R-:W-:Y:S03]  /*7160*/  R2UR UR4, R186 ;  /* 0x00000000ba0472ca */ /* 0x000fe600000e0000 */
[----:B------:R-:W-:Y:S02]  /*7170*/  USHF.L.U32 UR5, UR9, 0x6, URZ ;  /* 0x0000000609057899 */ /* 0x000fe400080006ff */
[----:B------:R-:W-:Y:S09]  /*7180*/  USHF.L.U32 UR6, UR8, 0x7, URZ ;  /* 0x0000000708067899 */ /* 0x000ff200080006ff */
[----:B------:R3:W-:Y:S01]  /*7190*/  UTMASTG.3D [UR4], [UR10] ;  /* 0x000000040a0073b5 */ /* 0x0007e20008010000 */
[----:B------:R0:W-:Y:S01]  /*71a0*/  UTMACMDFLUSH ;  /* 0x00000000000079b7 */ /* 0x0001e20000000000 */
[----:B---3--:R-:W-:Y:S04]  /*71b0*/  DEPBAR.LE SB0, 0x0 ;  /* 0x000080000000791a */ /* 0x008fe80000000000 */
.L_x_107:
[----:B------:R-:W-:Y:S05]  /*71c0*/  BSYNC.RECONVERGENT B0 ;  /* 0x0000000000007941 */ /* 0x000fea0003800200 */
.L_x_106:
[----:B------:R-:W-:Y:S01]  /*71d0*/  BAR.SYNC.DEFER_BLOCKING 0x1, 0x80 ;  /* 0x0042000000007b1d */ /* 0x000fe20000010000 */
[----:B------:R-:W-:Y:S01]  /*71e0*/  ISETP.NE.AND P2, PT, R187, RZ, PT ;  /* 0x000000ffbb00720c */ /* 0x000fe20003f45270 */
[----:B------:R-:W-:Y:S01]  /*71f0*/  IMAD.IADD R165, R75, 0x1, R164 ;  /* 0x000000014ba57824 */ /* 0x000fe200078e02a4 */
[----:B------:R-:W-:Y:S01]  /*7200*/  ISETP.NE.AND P0, PT, R188, 0x2, PT ;  /* 0x00000002bc00780c */ /* 0x000fe20003f05270 */
[----:B------:R-:W-:Y:S01]  /*7210*/  IMAD.IADD R167, R77, 0x1, R166 ;  /* 0x000000014da77824 */ /* 0x000fe200078e02a6 */
[----:B------:R-:W-:Y:S02]  /*7220*/  ISETP.NE.AND P1, PT, R189, 0x4, PT ;  /* 0x00000004bd00780c */ /* 0x000fe40003f25270 */
[----:B------:R-:W-:Y:S02]  /*7230*/  SEL R3, RZ, 0x1, P0 ;  /* 0x00000001ff037807 */ /* 0x000fe40000000000 */
[----:B------:R-:W-:Y:S02]  /*7240*/  SEL R0, RZ, 0x1, P1 ;  /* 0x00000001ff007807 */ /* 0x000fe40000800000 */
[----:B------:R-:W-:Y:S02]  /*7250*/  LOP3.LUT R184, R184, R3, RZ, 0x3c, !PT ;  /* 0x00000003b8b87212 */ /* 0x000fe400078e3cff */
[----:B------:R-:W-:Y:S02]  /*7260*/  LOP3.LUT R185, R185, R0, RZ, 0x3c, !PT ;  /* 0x00000000b9b97212 */ /* 0x000fe400078e3cff */
[----:B------:R-:W-:Y:S02]  /*7270*/  @P2 R2UR UR36, R182 ;  /* 0x00000000b62422ca */ /* 0x000fe400000e0000 */
[----:B------:R-:W-:Y:S02]  /*7280*/  SEL R188, R188, RZ, P0 ;  /* 0x000000ffbcbc7207 */ /* 0x000fe40000000000 */
[----:B------:R-:W-:Y:S01]  /*7290*/  SEL R76, R189, RZ, P1 ;  /* 0x000000ffbd4c7207 */ /* 0x000fe20000800000 */
[----:B------:R-:W-:Y:S10]  /*72a0*/  @P2 BRA `(.L_x_108) ;  /* 0xffffffdc00342947 */ /* 0x000ff4000383ffff */
[----:B------:R-:W-:Y:S05]  /*72b0*/  EXIT ;  /* 0x000000000000794d */ /* 0x000fea0003800000 */
.L_x_20:
[----:B--2---:R2:W1:Y:S02]  /*72c0*/  SYNCS.PHASECHK.TRANS64.TRYWAIT P0, [R3+URZ+0x1a0], R2 ;  /* 0x0001a002030075a7 */ /* 0x00446400080011ff */
[----:B-1----:R-:W-:Y:S05]  /*72d0*/  @!P0 NANOSLEEP.SYNCS 0x989680 ;  /* 0x009896800000895d */ /* 0x002fea0003900000 */
[----:B------:R-:W1:Y:S02]  /*72e0*/  @!P0 SYNCS.PHASECHK.TRANS64 P0, [R3+URZ+0x1a0], R2 ;  /* 0x0001a002030085a7 */ /* 0x000e6400080010ff */
[----:B-1----:R-:W-:Y:S05]  /*72f0*/  @!P0 BRA `(.L_x_20) ;  /* 0xfffffffc00f08947 */ /* 0x002fea000383ffff */
[----:B------:R-:W-:Y:S05]  /*7300*/  BRA `(.L_x_109) ;  /* 0xffffffa400147947 */ /* 0x000fea000383ffff */
.L_x_23:
[----:B-1----:R-:W-:-:S07]  /*7310*/  MOV R2, UR33 ;  /* 0x0000002100027c02 */ /* 0x002fce0008000f00 */
.L_x_110:
[----:B-1----:R1:W2:Y:S02]  /*7320*/  SYNCS.PHASECHK.TRANS64.TRYWAIT P0, [R2+URZ+0x88], R5 ;  /* 0x00008805020075a7 */ /* 0x0022a400080011ff */
[----:B--2---:R-:W-:Y:S05]  /*7330*/  @!P0 NANOSLEEP.SYNCS 0x989680 ;  /* 0x009896800000895d */ /* 0x004fea0003900000 */
[----:B------:R-:W2:Y:S02]  /*7340*/  @!P0 SYNCS.PHASECHK.TRANS64 P0, [R2+URZ+0x88], R5 ;  /* 0x00008805020085a7 */ /* 0x000ea400080010ff */
[----:B--2---:R-:W-:Y:S05]  /*7350*/  @!P0 BRA `(.L_x_110) ;  /* 0xfffffffc00f08947 */ /* 0x004fea000383ffff */
[----:B------:R-:W-:Y:S05]  /*7360*/  BRA `(.L_x_22) ;  /* 0xffffffa400647947 */ /* 0x000fea000383ffff */
.L_x_29:
[----:B-1----:R-:W-:-:S07]  /*7370*/  MOV R2, UR17 ;  /* 0x0000001100027c02 */ /* 0x002fce0008000f00 */
.L_x_111:
[----:B-1----:R1:W2:Y:S02]  /*7380*/  SYNCS.PHASECHK.TRANS64.TRYWAIT P0, [R2+URZ+0x88], R5 ;  /* 0x00008805020075a7 */ /* 0x0022a400080011ff */
[----:B--2---:R-:W-:Y:S05]  /*7390*/  @!P0 NANOSLEEP.SYNCS 0x989680 ;  /* 0x009896800000895d */ /* 0x004fea0003900000 */
[----:B------:R-:W2:Y:S02]  /*73a0*/  @!P0 SYNCS.PHASECHK.TRANS64 P0, [R2+URZ+0x88], R5 ;  /* 0x00008805020085a7 */ /* 0x000ea400080010ff */
[----:B--2---:R-:W-:Y:S05]  /*73b0*/  @!P0 BRA `(.L_x_111) ;  /* 0xfffffffc00f08947 */ /* 0x004fea000383ffff */
[----:B------:R-:W-:Y:S05]  /*73c0*/  BRA `(.L_x_28) ;  /* 0xffffffa8000c7947 */ /* 0x000fea000383ffff */
.L_x_33:
[----:B-1----:R1:W2:Y:S02]  /*73d0*/  SYNCS.PHASECHK.TRANS64.TRYWAIT P0, [R2+URZ+0x130], R3 ;  /* 0x00013003020075a7 */ /* 0x0022a400080011ff */
[----:B--2---:R-:W-:Y:S05]  /*73e0*/  @!P0 NANOSLEEP.SYNCS 0x989680 ;  /* 0x009896800000895d */ /* 0x004fea0003900000 */
[----:B------:R-:W2:Y:S02]  /*73f0*/  @!P0 SYNCS.PHASECHK.TRANS64 P0, [R2+URZ+0x130], R3 ;  /* 0x00013003020085a7 */ /* 0x000ea400080010ff */
[----:B--2---:R-:W-:Y:S05]  /*7400*/  @!P0 BRA `(.L_x_33) ;  /* 0xfffffffc00f08947 */ /* 0x004fea000383ffff */
[----:B------:R-:W-:Y:S05]  /*7410*/  BRA `(.L_x_112) ;  /* 0xffffffa8009c7947 */ /* 0x000fea000383ffff */
.L_x_37:
[----:B----4-:R-:W-:-:S07]  /*7420*/  MOV R0, UR5 ;  /* 0x0000000500007c02 */ /* 0x010fce0008000f00 */
.L_x_113:
[----:B-1----:R1:W2:Y:S02]  /*7430*/  SYNCS.PHASECHK.TRANS64.TRYWAIT P0, [R0+URZ], R3 ;  /* 0x00000003000075a7 */ /* 0x0022a400080011ff */
[----:B--2---:R-:W-:Y:S05]  /*7440*/  @!P0 NANOSLEEP.SYNCS 0x989680 ;  /* 0x009896800000895d */ /* 0x004fea0003900000 */
[----:B------:R-:W2:Y:S02]  /*7450*/  @!P0 SYNCS.PHASECHK.TRANS64 P0, [R0+URZ], R3 ;  /* 0x00000003000085a7 */ /* 0x000ea400080010ff */
[----:B--2---:R-:W-:Y:S05]  /*7460*/  @!P0 BRA `(.L_x_113) ;  /* 0xfffffffc00f08947 */ /* 0x004fea000383ffff */
[----:B------:R-:W-:Y:S05]  /*7470*/  BRA `(.L_x_114) ;  /* 0xffffffb0000c7947 */ /* 0x000fea000383ffff */
.L_x_38:
[----:B----4-:R-:W-:-:S07]  /*7480*/  MOV R0, UR5 ;  /* 0x0000000500007c02 */ /* 0x010fce0008000f00 */
.L_x_115:
[----:B-1----:R1:W2:Y:S02]  /*7490*/  SYNCS.PHASECHK.TRANS64.TRYWAIT P0, [R0+URZ], R3 ;  /* 0x00000003000075a7 */ /* 0x0022a400080011ff */
[----:B--2---:R-:W-:Y:S05]  /*74a0*/  @!P0 NANOSLEEP.SYNCS 0x989680 ;  /* 0x009896800000895d */ /* 0x004fea0003900000 */
[----:B------:R-:W2:Y:S02]  /*74b0*/  @!P0 SYNCS.PHASECHK.TRANS64 P0, [R0+URZ], R3 ;  /* 0x00000003000085a7 */ /* 0x000ea400080010ff */
[----:B--2---:R-:W-:Y:S05]  /*74c0*/  @!P0 BRA `(.L_x_115) ;  /* 0xfffffffc00f08947 */ /* 0x004fea000383ffff */
[----:B------:R-:W-:Y:S05]  /*74d0*/  BRA `(.L_x_116) ;  /* 0xffffffb000187947 */ /* 0x000fea000383ffff */
.L_x_39:
[----:B----4-:R-:W-:-:S07]  /*74e0*/  MOV R0, UR5 ;  /* 0x0000000500007c02 */ /* 0x010fce0008000f00 */
.L_x_117:
[----:B-1----:R1:W2:Y:S02]  /*74f0*/  SYNCS.PHASECHK.TRANS64.TRYWAIT P0, [R0+URZ], R3 ;  /* 0x00000003000075a7 */ /* 0x0022a400080011ff */
[----:B--2---:R-:W-:Y:S05]  /*7500*/  @!P0 NANOSLEEP.SYNCS 0x989680 ;  /* 0x009896800000895d */ /* 0x004fea0003900000 */
[----:B------:R-:W2:Y:S02]  /*7510*/  @!P0 SYNCS.PHASECHK.TRANS64 P0, [R0+URZ], R3 ;  /* 0x00000003000085a7 */ /* 0x000ea400080010ff */
[----:B--2---:R-:W-:Y:S05]  /*7520*/  @!P0 BRA `(.L_x_117) ;  /* 0xfffffffc00f08947 */ /* 0x004fea000383ffff */
[----:B------:R-:W-:Y:S05]  /*7530*/  BRA `(.L_x_118) ;  /* 0xffffffb000247947 */ /* 0x000fea000383ffff */
.L_x_40:
[----:B----4-:R-:W-:-:S07]  /*7540*/  MOV R0, UR5 ;  /* 0x0000000500007c02 */ /* 0x010fce0008000f00 */
.L_x_119:
[----:B-1----:R1:W2:Y:S02]  /*7550*/  SYNCS.PHASECHK.TRANS64.TRYWAIT P0, [R0+URZ], R3 ;  /* 0x00000003000075a7 */ /* 0x0022a400080011ff */
[----:B--2---:R-:W-:Y:S05]  /*7560*/  @!P0 NANOSLEEP.SYNCS 0x989680 ;  /* 0x009896800000895d */ /* 0x004fea0003900000 */
[----:B------:R-:W2:Y:S02]  /*7570*/  @!P0 SYNCS.PHASECHK.TRANS64 P0, [R0+URZ], R3 ;  /* 0x00000003000085a7 */ /* 0x000ea400080010ff */
[----:B--2---:R-:W-:Y:S05]  /*7580*/  @!P0 BRA `(.L_x_119) ;  /* 0xfffffffc00f08947 */ /* 0x004fea000383ffff */
[----:B------:R-:W-:Y:S05]  /*7590*/  BRA `(.L_x_120) ;  /* 0xffffffb000307947 */ /* 0x000fea000383ffff */
.L_x_41:
[----:B----4-:R-:W-:-:S07]  /*75a0*/  MOV R0, UR5 ;  /* 0x0000000500007c02 */ /* 0x010fce0008000f00 */
.L_x_121:
[----:B-1----:R1:W2:Y:S02]  /*75b0*/  SYNCS.PHASECHK.TRANS64.TRYWAIT P0, [R0+URZ], R3 ;  /* 0x00000003000075a7 */ /* 0x0022a400080011ff */
[----:B--2---:R-:W-:Y:S05]  /*75c0*/  @!P0 NANOSLEEP.SYNCS 0x989680 ;  /* 0x009896800000895d */ /* 0x004fea0003900000 */
[----:B------:R-:W2:Y:S02]  /*75d0*/  @!P0 SYNCS.PHASECHK.TRANS64 P0, [R0+URZ], R3 ;  /* 0x00000003000085a7 */ /* 0x000ea400080010ff */
[----:B--2---:R-:W-:Y:S05]  /*75e0*/  @!P0 BRA `(.L_x_121) ;  /* 0xfffffffc00f08947 */ /* 0x004fea000383ffff */
[----:B------:R-:W-:Y:S05]  /*75f0*/  BRA `(.L_x_122) ;  /* 0xffffffb0003c7947 */ /* 0x000fea000383ffff */
.L_x_42:
[----:B----4-:R-:W-:-:S07]  /*7600*/  MOV R0, UR5 ;  /* 0x0000000500007c02 */ /* 0x010fce0008000f00 */
.L_x_123:
[----:B-1----:R1:W2:Y:S02]  /*7610*/  SYNCS.PHASECHK.TRANS64.TRYWAIT P0, [R0+URZ], R3 ;  /* 0x00000003000075a7 */ /* 0x0022a400080011ff */
[----:B--2---:R-:W-:Y:S05]  /*7620*/  @!P0 NANOSLEEP.SYNCS 0x989680 ;  /* 0x009896800000895d */ /* 0x004fea0003900000 */
[----:B------:R-:W2:Y:S02]  /*7630*/  @!P0 SYNCS.PHASECHK.TRANS64 P0, [R0+URZ], R3 ;  /* 0x00000003000085a7 */ /* 0x000ea400080010ff */
[----:B--2---:R-:W-:Y:S05]  /*7640*/  @!P0 BRA `(.L_x_123) ;  /* 0xfffffffc00f08947 */ /* 0x004fea000383ffff */
[----:B------:R-:W-:Y:S05]  /*7650*/  BRA `(.L_x_124) ;  /* 0xffffffb000487947 */ /* 0x000fea000383ffff */
.L_x_43:
[----:B----4-:R-:W-:-:S07]  /*7660*/  MOV R0, UR5 ;  /* 0x0000000500007c02 */ /* 0x010fce0008000f00 */
.L_x_125:
[----:B-1----:R1:W2:Y:S02]  /*7670*/  SYNCS.PHASECHK.TRANS64.TRYWAIT P0, [R0+URZ], R3 ;  /* 0x00000003000075a7 */ /* 0x0022a400080011ff */
[----:B--2---:R-:W-:Y:S05]  /*7680*/  @!P0 NANOSLEEP.SYNCS 0x989680 ;  /* 0x009896800000895d */ /* 0x004fea0003900000 */
[----:B------:R-:W2:Y:S02]  /*7690*/  @!P0 SYNCS.PHASECHK.TRANS64 P0, [R0+URZ], R3 ;  /* 0x00000003000085a7 */ /* 0x000ea400080010ff */
[----:B--2---:R-:W-:Y:S05]  /*76a0*/  @!P0 BRA `(.L_x_125) ;  /* 0xfffffffc00f08947 */ /* 0x004fea000383ffff */
[----:B------:R-:W-:Y:S05]  /*76b0*/  BRA `(.L_x_126) ;  /* 0xffffffb000547947 */ /* 0x000fea000383ffff */
.L_x_44:
[----:B----4-:R-:W-:-:S07]  /*76c0*/  MOV R0, UR5 ;  /* 0x0000000500007c02 */ /* 0x010fce0008000f00 */
.L_x_127:
[----:B-1----:R1:W2:Y:S02]  /*76d0*/  SYNCS.PHASECHK.TRANS64.TRYWAIT P0, [R0+URZ], R3 ;  /* 0x00000003000075a7 */ /* 0x0022a400080011ff */
[----:B--2---:R-:W-:Y:S05]  /*76e0*/  @!P0 NANOSLEEP.SYNCS 0x989680 ;  /* 0x009896800000895d */ /* 0x004fea0003900000 */
[----:B------:R-:W2:Y:S02]  /*76f0*/  @!P0 SYNCS.PHASECHK.TRANS64 P0, [R0+URZ], R3 ;  /* 0x00000003000085a7 */ /* 0x000ea400080010ff */
[----:B--2---:R-:W-:Y:S05]  /*7700*/  @!P0 BRA `(.L_x_127) ;  /* 0xfffffffc00f08947 */ /* 0x004fea000383ffff */
[----:B------:R-:W-:Y:S05]  /*7710*/  BRA `(.L_x_128) ;  /* 0xffffffb000607947 */ /* 0x000fea000383ffff */
.L_x_45:
[----:B----4-:R-:W-:-:S07]  /*7720*/  MOV R0, UR5 ;  /* 0x0000000500007c02 */ /* 0x010fce0008000f00 */
.L_x_129:
[----:B-1----:R1:W2:Y:S02]  /*7730*/  SYNCS.PHASECHK.TRANS64.TRYWAIT P0, [R0+URZ], R3 ;  /* 0x00000003000075a7 */ /* 0x0022a400080011ff */
[----:B--2---:R-:W-:Y:S05]  /*7740*/  @!P0 NANOSLEEP.SYNCS 0x989680 ;  /* 0x009896800000895d */ /* 0x004fea0003900000 */
[----:B------:R-:W2:Y:S02]  /*7750*/  @!P0 SYNCS.PHASECHK.TRANS64 P0, [R0+URZ], R3 ;  /* 0x00000003000085a7 */ /* 0x000ea400080010ff */
[----:B--2---:R-:W-:Y:S05]  /*7760*/  @!P0 BRA `(.L_x_129) ;  /* 0xfffffffc00f08947 */ /* 0x004fea000383ffff */
[----:B------:R-:W-:Y:S05]  /*7770*/  BRA `(.L_x_130) ;  /* 0xffffffb0006c7947 */ /* 0x000fea000383ffff */
.L_x_46:
[----:B----4-:R-:W-:-:S07]  /*7780*/  MOV R0, UR5 ;  /* 0x0000000500007c02 */ /* 0x010fce0008000f00 */
.L_x_131:
[----:B-1----:R1:W2:Y:S02]  /*7790*/  SYNCS.PHASECHK.TRANS64.TRYWAIT P0, [R0+URZ], R3 ;  /* 0x00000003000075a7 */ /* 0x0022a400080011ff */
[----:B--2---:R-:W-:Y:S05]  /*77a0*/  @!P0 NANOSLEEP.SYNCS 0x989680 ;  /* 0x009896800000895d */ /* 0x004fea0003900000 */
[----:B------:R-:W2:Y:S02]  /*77b0*/  @!P0 SYNCS.PHASECHK.TRANS64 P0, [R0+URZ], R3 ;  /* 0x00000003000085a7 */ /* 0x000ea400080010ff */
[----:B--2---:R-:W-:Y:S05]  /*77c0*/  @!P0 BRA `(.L_x_131) ;  /* 0xfffffffc00f08947 */ /* 0x004fea000383ffff */
[----:B------:R-:W-:Y:S05]  /*77d0*/  BRA `(.L_x_132) ;  /* 0xffffffb000787947 */ /* 0x000fea000383ffff */
.L_x_47:
[----:B----4-:R-:W-:-:S07]  /*77e0*/  MOV R0, UR5 ;  /* 0x0000000500007c02 */ /* 0x010fce0008000f00 */
.L_x_133:
[----:B-1----:R1:W2:Y:S02]  /*77f0*/  SYNCS.PHASECHK.TRANS64.TRYWAIT P0, [R0+URZ], R3 ;  /* 0x00000003000075a7 */ /* 0x0022a400080011ff */
[----:B--2---:R-:W-:Y:S05]  /*7800*/  @!P0 NANOSLEEP.SYNCS 0x989680 ;  /* 0x009896800000895d */ /* 0x004fea0003900000 */
[----:B------:R-:W2:Y:S02]  /*7810*/  @!P0 SYNCS.PHASECHK.TRANS64 P0, [R0+URZ], R3 ;  /* 0x00000003000085a7 */ /* 0x000ea400080010ff */
[----:B--2---:R-:W-:Y:S05]  /*7820*/  @!P0 BRA `(.L_x_133) ;  /* 0xfffffffc00f08947 */ /* 0x004fea000383ffff */
[----:B------:R-:W-:Y:S05]  /*7830*/  BRA `(.L_x_134) ;  /* 0xffffffb000847947 */ /* 0x000fea000383ffff */
.L_x_48:
[----:B----4-:R-:W-:-:S07]  /*7840*/  MOV R0, UR5 ;  /* 0x0000000500007c02 */ /* 0x010fce0008000f00 */
.L_x_135:
[----:B-1----:R1:W2:Y:S02]  /*7850*/  SYNCS.PHASECHK.TRANS64.TRYWAIT P0, [R0+URZ], R3 ;  /* 0x00000003000075a7 */ /* 0x0022a400080011ff */
[----:B--2---:R-:W-:Y:S05]  /*7860*/  @!P0 NANOSLEEP.SYNCS 0x989680 ;  /* 0x009896800000895d */ /* 0x004fea0003900000 */
[----:B------:R-:W2:Y:S02]  /*7870*/  @!P0 SYNCS.PHASECHK.TRANS64 P0, [R0+URZ], R3 ;  /* 0x00000003000085a7 */ /* 0x000ea400080010ff */
[----:B--2---:R-:W-:Y:S05]  /*7880*/  @!P0 BRA `(.L_x_135) ;  /* 0xfffffffc00f08947 */ /* 0x004fea000383ffff */
[----:B------:R-:W-:Y:S05]  /*7890*/  BRA `(.L_x_136) ;  /* 0xffffffb000907947 */ /* 0x000fea000383ffff */
.L_x_49:
[----:B----4-:R-:W-:-:S07]  /*78a0*/  MOV R0, UR5 ;  /* 0x0000000500007c02 */ /* 0x010fce0008000f00 */
.L_x_137:
[----:B-1----:R1:W2:Y:S02]  /*78b0*/  SYNCS.PHASECHK.TRANS64.TRYWAIT P0, [R0+URZ], R3 ;  /* 0x00000003000075a7 */ /* 0x0022a400080011ff */
[----:B--2---:R-:W-:Y:S05]  /*78c0*/  @!P0 NANOSLEEP.SYNCS 0x989680 ;  /* 0x009896800000895d */ /* 0x004fea0003900000 */
[----:B------:R-:W2:Y:S02]  /*78d0*/  @!P0 SYNCS.PHASECHK.TRANS64 P0, [R0+URZ], R3 ;  /* 0x00000003000085a7 */ /* 0x000ea400080010ff */
[----:B--2---:R-:W-:Y:S05]  /*78e0*/  @!P0 BRA `(.L_x_137) ;  /* 0xfffffffc00f08947 */ /* 0x004fea000383ffff */
[----:B------:R-:W-:Y:S05]  /*78f0*/  BRA `(.L_x_138) ;  /* 0xffffffb0009c7947 */ /* 0x000fea000383ffff */
.L_x_50:
[----:B----4-:R-:W-:-:S07]  /*7900*/  MOV R0, UR5 ;  /* 0x0000000500007c02 */ /* 0x010fce0008000f00 */
.L_x_139:
[----:B-1----:R1:W2:Y:S02]  /*7910*/  SYNCS.PHASECHK.TRANS64.TRYWAIT P0, [R0+URZ], R3 ;  /* 0x00000003000075a7 */ /* 0x0022a400080011ff */
[----:B--2---:R-:W-:Y:S05]  /*7920*/  @!P0 NANOSLEEP.SYNCS 0x989680 ;  /* 0x009896800000895d */ /* 0x004fea0003900000 */
[----:B------:R-:W2:Y:S02]  /*7930*/  @!P0 SYNCS.PHASECHK.TRANS64 P0, [R0+URZ], R3 ;  /* 0x00000003000085a7 */ /* 0x000ea400080010ff */
[----:B--2---:R-:W-:Y:S05]  /*7940*/  @!P0 BRA `(.L_x_139) ;  /* 0xfffffffc00f08947 */ /* 0x004fea000383ffff */
[----:B------:R-:W-:Y:S05]  /*7950*/  BRA `(.L_x_140) ;  /* 0xffffffb000a87947 */ /* 0x000fea000383ffff */
.L_x_51:
[----:B----4-:R-:W-:-:S07]  /*7960*/  MOV R0, UR5 ;  /* 0x0000000500007c02 */ /* 0x010fce0008000f00 */
.L_x_141:
[----:B-1----:R1:W2:Y:S02]  /*7970*/  SYNCS.PHASECHK.TRANS64.TRYWAIT P0, [R0+URZ], R3 ;  /* 0x00000003000075a7 */ /* 0x0022a400080011ff */
[----:B--2---:R-:W-:Y:S05]  /*7980*/  @!P0 NANOSLEEP.SYNCS 0x989680 ;  /* 0x009896800000895d */ /* 0x004fea0003900000 */
[----:B------:R-:W2:Y:S02]  /*7990*/  @!P0 SYNCS.PHASECHK.TRANS64 P0, [R0+URZ], R3 ;  /* 0x00000003000085a7 */ /* 0x000ea400080010ff */
[----:B--2---:R-:W-:Y:S05]  /*79a0*/  @!P0 BRA `(.L_x_141) ;  /* 0xfffffffc00f08947 */ /* 0x004fea000383ffff */
[----:B------:R-:W-:Y:S05]  /*79b0*/  BRA `(.L_x_142) ;  /* 0xffffffb000b47947 */ /* 0x000fea000383ffff */
.L_x_52:
[----:B----4-:R-:W-:-:S07]  /*79c0*/  MOV R0, UR5 ;  /* 0x0000000500007c02 */ /* 0x010fce0008000f00 */
.L_x_143:
[----:B-1----:R1:W2:Y:S02]  /*79d0*/  SYNCS.PHASECHK.TRANS64.TRYWAIT P0, [R0+URZ], R3 ;  /* 0x00000003000075a7 */ /* 0x0022a400080011ff */
[----:B--2---:R-:W-:Y:S05]  /*79e0*/  @!P0 NANOSLEEP.SYNCS 0x989680 ;  /* 0x009896800000895d */ /* 0x004fea0003900000 */
[----:B------:R-:W2:Y:S02]  /*79f0*/  @!P0 SYNCS.PHASECHK.TRANS64 P0, [R0+URZ], R3 ;  /* 0x00000003000085a7 */ /* 0x000ea400080010ff */
[----:B--2---:R-:W-:Y:S05]  /*7a00*/  @!P0 BRA `(.L_x_143) ;  /* 0xfffffffc00f08947 */ /* 0x004fea000383ffff */
[----:B------:R-:W-:Y:S05]  /*7a10*/  BRA `(.L_x_144) ;  /* 0xffffffb000c07947 */ /* 0x000fea000383ffff */
.L_x_55:
[----:B-1----:R1:W2:Y:S02]  /*7a20*/  SYNCS.PHASECHK.TRANS64.TRYWAIT P0, [R0+URZ+0x190], R5 ;  /* 0x00019005000075a7 */ /* 0x0022a400080011ff */
[----:B--2---:R-:W-:Y:S05]  /*7a30*/  @!P0 NANOSLEEP.SYNCS 0x989680 ;  /* 0x009896800000895d */ /* 0x004fea0003900000 */
[----:B------:R-:W2:Y:S02]  /*7a40*/  @!P0 SYNCS.PHASECHK.TRANS64 P0, [R0+URZ+0x190], R5 ;  /* 0x00019005000085a7 */ /* 0x000ea400080010ff */
[----:B--2---:R-:W-:Y:S05]  /*7a50*/  @!P0 BRA `(.L_x_55) ;  /* 0xfffffffc00f08947 */ /* 0x004fea000383ffff */
[----:B------:R-:W-:Y:S05]  /*7a60*/  BRA `(.L_x_145) ;  /* 0xffffffb4001c7947 */ /* 0x000fea000383ffff */
.L_x_56:
[----:B------:R-:W-:-:S07]  /*7a70*/  MOV R0, UR5 ;  /* 0x0000000500007c02 */ /* 0x000fce0008000f00 */
.L_x_146:
[----:B-1----:R1:W2:Y:S02]  /*7a80*/  SYNCS.PHASECHK.TRANS64.TRYWAIT P0, [R0+URZ+0x140], R5 ;  /* 0x00014005000075a7 */ /* 0x0022a400080011ff */
[----:B--2---:R-:W-:Y:S05]  /*7a90*/  @!P0 NANOSLEEP.SYNCS 0x989680 ;  /* 0x009896800000895d */ /* 0x004fea0003900000 */
[----:B------:R-:W2:Y:S02]  /*7aa0*/  @!P0 SYNCS.PHASECHK.TRANS64 P0, [R0+URZ+0x140], R5 ;  /* 0x00014005000085a7 */ /* 0x000ea400080010ff */
[----:B--2---:R-:W-:Y:S05]  /*7ab0*/  @!P0 BRA `(.L_x_146) ;  /* 0xfffffffc00f08947 */ /* 0x004fea000383ffff */
[----:B------:R-:W-:Y:S05]  /*7ac0*/  BRA `(.L_x_147) ;  /* 0xffffffb4002c7947 */ /* 0x000fea000383ffff */
.L_x_57:
[----:B-1----:R1:W2:Y:S02]  /*7ad0*/  SYNCS.PHASECHK.TRANS64.TRYWAIT P1, [R0+URZ+0x130], R5 ;  /* 0x00013005000075a7 */ /* 0x0022a400080211ff */
[----:B--2---:R-:W-:Y:S05]  /*7ae0*/  @!P1 NANOSLEEP.SYNCS 0x989680 ;  /* 0x009896800000995d */ /* 0x004fea0003900000 */
[----:B------:R-:W2:Y:S02]  /*7af0*/  @!P1 SYNCS.PHASECHK.TRANS64 P1, [R0+URZ+0x130], R5 ;  /* 0x00013005000095a7 */ /* 0x000ea400080210ff */
[----:B--2---:R-:W-:Y:S05]  /*7b00*/  @!P1 BRA `(.L_x_57) ;  /* 0xfffffffc00f09947 */ /* 0x004fea000383ffff */
[----:B------:R-:W-:Y:S05]  /*7b10*/  BRA `(.L_x_148) ;  /* 0xffffffb4005c7947 */ /* 0x000fea000383ffff */
.L_x_60:
[----:B------:R-:W-:-:S07]  /*7b20*/  MOV R0, UR5 ;  /* 0x0000000500007c02 */ /* 0x000fce0008000f00 */
.L_x_149:
[----:B-1----:R1:W2:Y:S02]  /*7b30*/  SYNCS.PHASECHK.TRANS64.TRYWAIT P0, [R0+URZ+0x140], R3 ;  /* 0x00014003000075a7 */ /* 0x0022a400080011ff */
[----:B--2---:R-:W-:Y:S05]  /*7b40*/  @!P0 NANOSLEEP.SYNCS 0x989680 ;  /* 0x009896800000895d */ /* 0x004fea0003900000 */
[----:B------:R-:W2:Y:S02]  /*7b50*/  @!P0 SYNCS.PHASECHK.TRANS64 P0, [R0+URZ+0x140], R3 ;  /* 0x00014003000085a7 */ /* 0x000ea400080010ff */
[----:B--2---:R-:W-:Y:S05]  /*7b60*/  @!P0 BRA `(.L_x_149) ;  /* 0xfffffffc00f08947 */ /* 0x004fea000383ffff */
[----:B------:R-:W-:Y:S05]  /*7b70*/  BRA `(.L_x_59) ;  /* 0xffffffb400b07947 */ /* 0x000fea000383ffff */
.L_x_67:
[----:B-1----:R1:W2:Y:S02]  /*7b80*/  SYNCS.PHASECHK.TRANS64.TRYWAIT P1, [R0+URZ+0x130], R5 ;  /* 0x00013005000075a7 */ /* 0x0022a400080211ff */
[----:B--2---:R-:W-:Y:S05]  /*7b90*/  @!P1 NANOSLEEP.SYNCS 0x989680 ;  /* 0x009896800000995d */ /* 0x004fea0003900000 */
[----:B------:R-:W2:Y:S02]  /*7ba0*/  @!P1 SYNCS.PHASECHK.TRANS64 P1, [R0+URZ+0x130], R5 ;  /* 0x00013005000095a7 */ /* 0x000ea400080210ff */
[----:B--2---:R-:W-:Y:S05]  /*7bb0*/  @!P1 BRA `(.L_x_67) ;  /* 0xfffffffc00f09947 */ /* 0x004fea000383ffff */
[----:B------:R-:W-:Y:S05]  /*7bc0*/  BRA `(.L_x_150) ;  /* 0xffffffbc00107947 */ /* 0x000fea000383ffff */
.L_x_68:
[----:B------:R-:W-:-:S07]  /*7bd0*/  MOV R3, UR8 ;  /* 0x0000000800037c02 */ /* 0x000fce0008000f00 */
.L_x_151:
[----:B-1----:R1:W2:Y:S02]  /*7be0*/  SYNCS.PHASECHK.TRANS64.TRYWAIT P0, [R3+URZ+0x170], R0 ;  /* 0x00017000030075a7 */ /* 0x0022a400080011ff */
[----:B--2---:R-:W-:Y:S05]  /*7bf0*/  @!P0 NANOSLEEP.SYNCS 0x989680 ;  /* 0x009896800000895d */ /* 0x004fea0003900000 */
[----:B------:R-:W2:Y:S02]  /*7c00*/  @!P0 SYNCS.PHASECHK.TRANS64 P0, [R3+URZ+0x170], R0 ;  /* 0x00017000030085a7 */ /* 0x000ea400080010ff */
[----:B--2---:R-:W-:Y:S05]  /*7c10*/  @!P0 BRA `(.L_x_151) ;  /* 0xfffffffc00f08947 */ /* 0x004fea000383ffff */
[----:B------:R-:W-:Y:S05]  /*7c20*/  BRA `(.L_x_152) ;  /* 0xffffffbc00487947 */ /* 0x000fea000383ffff */
.L_x_71:
[----:B------:R-:W-:Y:S07]  /*7c30*/  MOV R0, UR7 ;  /* 0x0000000700007c02 */ /* 0x000fee0008000f00 */
.L_x_153:
[----:B-1----:R1:W2:Y:S02]  /*7c40*/  SYNCS.PHASECHK.TRANS64.TRYWAIT P0, [R0+URZ], R3 ;  /* 0x00000003000075a7 */ /* 0x0022a400080011ff */
[----:B--2---:R-:W-:Y:S05]  /*7c50*/  @!P0 NANOSLEEP.SYNCS 0x989680 ;  /* 0x009896800000895d */ /* 0x004fea0003900000 */
[----:B------:R-:W2:Y:S02]  /*7c60*/  @!P0 SYNCS.PHASECHK.TRANS64 P0, [R0+URZ], R3 ;  /* 0x00000003000085a7 */ /* 0x000ea400080010ff */
[----:B--2---:R-:W-:Y:S05]  /*7c70*/  @!P0 BRA `(.L_x_153) ;  /* 0xfffffffc00f08947 */ /* 0x004fea000383ffff */
[----:B------:R-:W-:Y:S05]  /*7c80*/  BRA `(.L_x_70) ;  /* 0xffffffbc00647947 */ /* 0x000fea000383ffff */
.L_x_74:
[----:B------:R-:W-:-:S07]  /*7c90*/  MOV R0, UR5 ;  /* 0x0000000500007c02 */ /* 0x000fce0008000f00 */
.L_x_154:
[----:B--2---:R2:W3:Y:S02]  /*7ca0*/  SYNCS.PHASECHK.TRANS64.TRYWAIT P0, [R0+URZ], R3 ;  /* 0x00000003000075a7 */ /* 0x0044e400080011ff */
[----:B---3--:R-:W-:Y:S05]  /*7cb0*/  @!P0 NANOSLEEP.SYNCS 0x989680 ;  /* 0x009896800000895d */ /* 0x008fea0003900000 */
[----:B------:R-:W3:Y:S02]  /*7cc0*/  @!P0 SYNCS.PHASECHK.TRANS64 P0, [R0+URZ], R3 ;  /* 0x00000003000085a7 */ /* 0x000ee400080010ff */
[----:B---3--:R-:W-:Y:S05]  /*7cd0*/  @!P0 BRA `(.L_x_154) ;  /* 0xfffffffc00f08947 */ /* 0x008fea000383ffff */
[----:B------:R-:W-:Y:S05]  /*7ce0*/  BRA `(.L_x_155) ;  /* 0xffffffc000187947 */ /* 0x000fea000383ffff */
.L_x_75:
[----:B------:R-:W-:-:S07]  /*7cf0*/  MOV R0, UR5 ;  /* 0x0000000500007c02 */ /* 0x000fce0008000f00 */
.L_x_156:
[----:B-1----:R1:W2:Y:S02]  /*7d00*/  SYNCS.PHASECHK.TRANS64.TRYWAIT P0, [R0+URZ], R3 ;  /* 0x00000003000075a7 */ /* 0x0022a400080011ff */
[----:B--2---:R-:W-:Y:S05]  /*7d10*/  @!P0 NANOSLEEP.SYNCS 0x989680 ;  /* 0x009896800000895d */ /* 0x004fea0003900000 */
[----:B------:R-:W2:Y:S02]  /*7d20*/  @!P0 SYNCS.PHASECHK.TRANS64 P0, [R0+URZ], R3 ;  /* 0x00000003000085a7 */ /* 0x000ea400080010ff */
[----:B--2---:R-:W-:Y:S05]  /*7d30*/  @!P0 BRA `(.L_x_156) ;  /* 0xfffffffc00f08947 */ /* 0x004fea000383ffff */
[----:B------:R-:W-:Y:S05]  /*7d40*/  BRA `(.L_x_157) ;  /* 0xffffffc000247947 */ /* 0x000fea000383ffff */
.L_x_76:
[----:B------:R-:W-:-:S07]  /*7d50*/  MOV R0, UR5 ;  /* 0x0000000500007c02 */ /* 0x000fce0008000f00 */
.L_x_158:
[----:B-1----:R1:W2:Y:S02]  /*7d60*/  SYNCS.PHASECHK.TRANS64.TRYWAIT P0, [R0+URZ], R3 ;  /* 0x00000003000075a7 */ /* 0x0022a400080011ff */
[----:B--2---:R-:W-:Y:S05]  /*7d70*/  @!P0 NANOSLEEP.SYNCS 0x989680 ;  /* 0x009896800000895d */ /* 0x004fea0003900000 */
[----:B------:R-:W2:Y:S02]  /*7d80*/  @!P0 SYNCS.PHASECHK.TRANS64 P0, [R0+URZ], R3 ;  /* 0x00000003000085a7 */ /* 0x000ea400080010ff */
[----:B--2---:R-:W-:Y:S05]  /*7d90*/  @!P0 BRA `(.L_x_158) ;  /* 0xfffffffc00f08947 */ /* 0x004fea000383ffff */
[----:B------:R-:W-:Y:S05]  /*7da0*/  BRA `(.L_x_159) ;  /* 0xffffffc000307947 */ /* 0x000fea000383ffff */
.L_x_77:
[----:B------:R-:W-:-:S07]  /*7db0*/  MOV R0, UR7 ;  /* 0x0000000700007c02 */ /* 0x000fce0008000f00 */
.L_x_160:
[----:B-1----:R1:W2:Y:S02]  /*7dc0*/  SYNCS.PHASECHK.TRANS64.TRYWAIT P0, [R0+URZ], R3 ;  /* 0x00000003000075a7 */ /* 0x0022a400080011ff */
[----:B--2---:R-:W-:Y:S05]  /*7dd0*/  @!P0 NANOSLEEP.SYNCS 0x989680 ;  /* 0x009896800000895d */ /* 0x004fea0003900000 */
[----:B------:R-:W2:Y:S02]  /*7de0*/  @!P0 SYNCS.PHASECHK.TRANS64 P0, [R0+URZ], R3 ;  /* 0x00000003000085a7 */ /* 0x000ea400080010ff */
[----:B--2---:R-:W-:Y:S05]  /*7df0*/  @!P0 BRA `(.L_x_160) ;  /* 0xfffffffc00f08947 */ /* 0x004fea000383ffff */
[----:B------:R-:W-:Y:S05]  /*7e00*/  BRA `(.L_x_161) ;  /* 0xffffffc0003c7947 */ /* 0x000fea000383ffff */
.L_x_82:
[----:B---3--:R3:W1:Y:S02]  /*7e10*/  SYNCS.PHASECHK.TRANS64.TRYWAIT P0, [R0+URZ+0x130], R3 ;  /* 0x00013003000075a7 */ /* 0x00866400080011ff */
[----:B-1----:R-:W-:Y:S05]  /*7e20*/  @!P0 NANOSLEEP.SYNCS 0x989680 ;  /* 0x009896800000895d */ /* 0x002fea0003900000 */
[----:B------:R-:W1:Y:S02]  /*7e30*/  @!P0 SYNCS.PHASECHK.TRANS64 P0, [R0+URZ+0x130], R3 ;  /* 0x00013003000085a7 */ /* 0x000e6400080010ff */
[----:B-1----:R-:W-:Y:S05]  /*7e40*/  @!P0 BRA `(.L_x_82) ;  /* 0xfffffffc00f08947 */ /* 0x002fea000383ffff */
[----:B------:R-:W-:Y:S05]  /*7e50*/  BRA `(.L_x_162) ;  /* 0xffffffc400387947 */ /* 0x000fea000383ffff */
.L_x_85:
[----:B------:R-:W-:Y:S07]  /*7e60*/  MOV R0, UR6 ;  /* 0x0000000600007c02 */ /* 0x000fee0008000f00 */
.L_x_163:
[----:B-1----:R1:W3:Y:S02]  /*7e70*/  SYNCS.PHASECHK.TRANS64.TRYWAIT P0, [R0+URZ+0x128], R3 ;  /* 0x00012803000075a7 */ /* 0x0022e400080011ff */
[----:B---3--:R-:W-:Y:S05]  /*7e80*/  @!P0 NANOSLEEP.SYNCS 0x989680 ;  /* 0x009896800000895d */ /* 0x008fea0003900000 */
[----:B------:R-:W3:Y:S02]  /*7e90*/  @!P0 SYNCS.PHASECHK.TRANS64 P0, [R0+URZ+0x128], R3 ;  /* 0x00012803000085a7 */ /* 0x000ee400080010ff */
[----:B---3--:R-:W-:Y:S05]  /*7ea0*/  @!P0 BRA `(.L_x_163) ;  /* 0xfffffffc00f08947 */ /* 0x008fea000383ffff */
[----:B------:R-:W-:Y:S05]  /*7eb0*/  BRA `(.L_x_84) ;  /* 0xffffffc800247947 */ /* 0x000fea000383ffff */
.L_x_88:
[----:B------:R-:W-:Y:S07]  /*7ec0*/  MOV R3, UR6 ;  /* 0x0000000600037c02 */ /* 0x000fee0008000f00 */
.L_x_164:
[----:B-1----:R1:W2:Y:S02]  /*7ed0*/  SYNCS.PHASECHK.TRANS64.TRYWAIT P2, [R3+URZ+0x118], R26 ;  /* 0x0001181a030075a7 */ /* 0x0022a400080411ff */
[----:B--2---:R-:W-:Y:S05]  /*7ee0*/  @!P2 NANOSLEEP.SYNCS 0x989680 ;  /* 0x009896800000a95d */ /* 0x004fea0003900000 */
[----:B------:R-:W2:Y:S02]  /*7ef0*/  @!P2 SYNCS.PHASECHK.TRANS64 P2, [R3+URZ+0x118], R26 ;  /* 0x0001181a0300a5a7 */ /* 0x000ea400080410ff */
[----:B--2---:R-:W-:Y:S05]  /*7f00*/  @!P2 BRA `(.L_x_164) ;  /* 0xfffffffc00f0a947 */ /* 0x004fea000383ffff */
[----:B------:R-:W-:Y:S05]  /*7f10*/  BRA `(.L_x_165) ;  /* 0xffffffc800b87947 */ /* 0x000fea000383ffff */
.L_x_91:
[----:B--2---:R2:W4:Y:S02]  /*7f20*/  SYNCS.PHASECHK.TRANS64.TRYWAIT P0, [R0+URZ+0x130], R3 ;  /* 0x00013003000075a7 */ /* 0x00452400080011ff */
[----:B----4-:R-:W-:Y:S05]  /*7f30*/  @!P0 NANOSLEEP.SYNCS 0x989680 ;  /* 0x009896800000895d */ /* 0x010fea0003900000 */
[----:B------:R-:W4:Y:S02]  /*7f40*/  @!P0 SYNCS.PHASECHK.TRANS64 P0, [R0+URZ+0x130], R3 ;  /* 0x00013003000085a7 */ /* 0x000f2400080010ff */
[----:B----4-:R-:W-:Y:S05]  /*7f50*/  @!P0 BRA `(.L_x_91) ;  /* 0xfffffffc00f08947 */ /* 0x010fea000383ffff */
[----:B------:R-:W-:Y:S05]  /*7f60*/  BRA `(.L_x_166) ;  /* 0xffffffd000187947 */ /* 0x000fea000383ffff */
.L_x_102:
[----:B-1----:R-:W-:Y:S04]  /*7f70*/  MOV R0, UR43 ;  /* 0x0000002b00007c02 */ /* 0x002fe80008000f00 */
[----:B------:R1:W2:Y:S03]  /*7f80*/  SYNCS.PHASECHK.TRANS64.TRYWAIT P1, [R0+URZ+0x110], R3 ;  /* 0x00011003000075a7 */ /* 0x0002a600080211ff */
[----:B--2---:R-:W-:Y:S05]  /*7f90*/  @!P1 NANOSLEEP.SYNCS 0x989680 ;  /* 0x009896800000995d */ /* 0x004fea0003900000 */
[----:B------:R-:W2:Y:S02]  /*7fa0*/  @!P1 SYNCS.PHASECHK.TRANS64 P1, [R0+URZ+0x110], R3 ;  /* 0x00011003000095a7 */ /* 0x000ea400080210ff */
[----:B--2---:R-:W-:Y:S05]  /*7fb0*/  @!P1 BRA `(.L_x_102) ;  /* 0xfffffffc00ec9947 */ /* 0x004fea000383ffff */
[----:B------:R-:W-:Y:S05]  /*7fc0*/  BRA `(.L_x_101) ;  /* 0xffffffdc00147947 */ /* 0x000fea000383ffff */
.L_x_104:
[----:B------:R1:W1:Y:S02]  /*7fd0*/  SYNCS.PHASECHK.TRANS64.TRYWAIT P1, [R148+URZ+0x150], R5 ;  /* 0x00015005940075a7 */ /* 0x00026400080211ff */
[----:B-1----:R-:W-:Y:S05]  /*7fe0*/  @!P1 NANOSLEEP.SYNCS 0x989680 ;  /* 0x009896800000995d */ /* 0x002fea0003900000 */
[----:B------:R-:W1:Y:S02]  /*7ff0*/  @!P1 SYNCS.PHASECHK.TRANS64 P1, [R148+URZ+0x150], R5 ;  /* 0x00015005940095a7 */ /* 0x000e6400080210ff */
[----:B-1----:R-:W-:Y:S05]  /*8000*/  @!P1 BRA `(.L_x_104) ;  /* 0xfffffffc00f09947 */ /* 0x002fea000383ffff */
[----:B------:R-:W-:Y:S05]  /*8010*/  BRA `(.L_x_103) ;  /* 0xffffffdc00587947 */ /* 0x000fea000383ffff */
        .weak           $__internal_0_$__cuda_sm10x_tcgen05_guardrail_trap_col_being_dealloced_not_returned_by_alloc
        .type           $__internal_0_$__cuda_sm10x_tcgen05_guardrail_trap_col_being_dealloced_not_returned_by_alloc,@function
        .size           $__internal_0_$__cuda_sm10x_tcgen05_guardrail_trap_col_being_dealloced_not_returned_by_alloc,($__internal_1_$__cuda_sm10x_tcgen05_guardrail_trap_phase_invalid_during_alloc - $__internal_0_$__cuda_sm10x_tcgen05_guardrail_trap_col_being_dealloced_not_returned_by_alloc)
$__internal_0_$__cuda_sm10x_tcgen05_guardrail_trap_col_being_dealloced_not_returned_by_alloc:
[----:B------:R-:W-:Y:S05]  /*8020*/  BPT.TRAP 0x1 ;  /* 0x000000040000795c */ /* 0x000fea0000300000 */
[----:B------:R-:W-:-:S04]  /*8030*/  HFMA2 R3, -RZ, RZ, 0, 0 ;  /* 0x00000000ff037431 */ /* 0x000fc800000001ff */
[----:B------:R-:W-:Y:S05]  /*8040*/  RET.REL.NODEC R2 `(_ZN7cutlass13device_kernelINS_4gemm6kernel13GemmUniversalIN4cute5tupleIJiiiiEEENS1_10collective13CollectiveMmaINS1_35MainloopSm100TmaUmmaWarpSpecializedILi17ELi2ELi4ENS5_IJNS4_1CILi1EEESB_SB_EEEEENS5_IJNSA_ILi128EEENSA_ILi64EEESF_EEEaNS5_IJlSB_lEEEaSH_NS4_8TiledMMAINS4_8MMA_AtomIJNS4_15SM100_MMA_S8_SSIaaiLi128ELi64ELNS4_4UMMA5MajorE0ELSM_0ELNSL_8SaturateE0EEEEEENS4_6LayoutISC_NS5_IJNSA_ILi0EEESR_SR_EEEEENS5_IJNS4_10UnderscoreESU_SU_EEEEENS4_13SM90_TMA_LOADENS4_14ComposedLayoutINS4_7SwizzleILi2ELi4ELi3EEENS4_18smem_ptr_flag_bitsILi8EEENSQ_INS5_IJNSA_ILi8EEESF_EEENS5_IJSF_SB_EEEEEEEvNS4_8identityESX_S17_vS18_EENS_8epilogue10collective18CollectiveEpilogueINS1A_23Sm100TmaWarpSpecializedILi1ELi1ELi64ELb0ELb0EEEJSG_NS5_IJNSQ_ISE_SB_EENSQ_ISF_SB_EEEEEaSH_aSH_NS1A_6fusion15FusionCallbacksIS1E_NS1I_17LinearCombinationIaiaiLNS_15FloatRoundStyleE2EEESG_S1H_JEEENS4_5SM1004TMEM4LOAD26SM100_TMEM_LOAD_32dp32b64xESX_S17_NS4_39AutoVectorizingCopyWithAssumedAlignmentILi128EEENS4_14SM90_TMA_STOREES17_S1T_S1T_EEEvvEEEEvNT_6ParamsE) ;  /* 0xffffff7c02ec7950 */ /* 0x000fea0003c3ffff */
        .weak           $__internal_1_$__cuda_sm10x_tcgen05_guardrail_trap_phase_invalid_during_alloc
        .type           $__internal_1_$__cuda_sm10x_tcgen05_guardrail_trap_phase_invalid_during_alloc,@function
        .size           $__internal_1_$__cuda_sm10x_tcgen05_guardrail_trap_phase_invalid_during_alloc,($__internal_2_$__cuda_sm10x_tcgen05_guardrail_trap_unallocated_columns_being_dealloced - $__internal_1_$__cuda_sm10x_tcgen05_guardrail_trap_phase_invalid_during_alloc)
$__internal_1_$__cuda_sm10x_tcgen05_guardrail_trap_phase_invalid_during_alloc:
[----:B------:R-:W-:Y:S05]  /*8050*/  BPT.TRAP 0x1 ;  /* 0x000000040000795c */ /* 0x000fea0000300000 */
[----:B------:R-:W-:-:S04]  /*8060*/  MOV R3, 0x0 ;  /* 0x0000000000037802 */ /* 0x000fc80000000f00 */
[----:B------:R-:W-:Y:S05]  /*8070*/  RET.REL.NODEC R2 `(_ZN7cutlass13device_kernelINS_4gemm6kernel13GemmUniversalIN4cute5tupleIJiiiiEEENS1_10collective13CollectiveMmaINS1_35MainloopSm100TmaUmmaWarpSpecializedILi17ELi2ELi4ENS5_IJNS4_1CILi1EEESB_SB_EEEEENS5_IJNSA_ILi128EEENSA_ILi64EEESF_EEEaNS5_IJlSB_lEEEaSH_NS4_8TiledMMAINS4_8MMA_AtomIJNS4_15SM100_MMA_S8_SSIaaiLi128ELi64ELNS4_4UMMA5MajorE0ELSM_0ELNSL_8SaturateE0EEEEEENS4_6LayoutISC_NS5_IJNSA_ILi0EEESR_SR_EEEEENS5_IJNS4_10UnderscoreESU_SU_EEEEENS4_13SM90_TMA_LOADENS4_14ComposedLayoutINS4_7SwizzleILi2ELi4ELi3EEENS4_18smem_ptr_flag_bitsILi8EEENSQ_INS5_IJNSA_ILi8EEESF_EEENS5_IJSF_SB_EEEEEEEvNS4_8identityESX_S17_vS18_EENS_8epilogue10collective18CollectiveEpilogueINS1A_23Sm100TmaWarpSpecializedILi1ELi1ELi64ELb0ELb0EEEJSG_NS5_IJNSQ_ISE_SB_EENSQ_ISF_SB_EEEEEaSH_aSH_NS1A_6fusion15FusionCallbacksIS1E_NS1I_17LinearCombinationIaiaiLNS_15FloatRoundStyleE2EEESG_S1H_JEEENS4_5SM1004TMEM4LOAD26SM100_TMEM_LOAD_32dp32b64xESX_S17_NS4_39AutoVectorizingCopyWithAssumedAlignmentILi128EEENS4_14SM90_TMA_STOREES17_S1T_S1T_EEEvvEEEEvNT_6ParamsE) ;  /* 0xffffff7c02e07950 */ /* 0x000fea0003c3ffff */
        .weak           $__internal_2_$__cuda_sm10x_tcgen05_guardrail_trap_unallocated_columns_being_dealloced
        .type           $__internal_2_$__cuda_sm10x_tcgen05_guardrail_trap_unallocated_columns_being_dealloced,@function
        .size           $__internal_2_$__cuda_sm10x_tcgen05_guardrail_trap_unallocated_columns_being_dealloced,(.L_x_168 - $__internal_2_$__cuda_sm10x_tcgen05_guardrail_trap_unallocated_columns_being_dealloced)
$__internal_2_$__cuda_sm10x_tcgen05_guardrail_trap_unallocated_columns_being_dealloced:
[----:B------:R-:W-:Y:S05]  /*8080*/  BPT.TRAP 0x1 ;  /* 0x000000040000795c */ /* 0x000fea0000300000 */
[----:B------:R-:W-:-:S04]  /*8090*/  HFMA2 R3, -RZ, RZ, 0, 0 ;  /* 0x00000000ff037431 */ /* 0x000fc800000001ff */
[----:B------:R-:W-:Y:S05]  /*80a0*/  RET.REL.NODEC R2 `(_ZN7cutlass13device_kernelINS_4gemm6kernel13GemmUniversalIN4cute5tupleIJiiiiEEENS1_10collective13CollectiveMmaINS1_35MainloopSm100TmaUmmaWarpSpecializedILi17ELi2ELi4ENS5_IJNS4_1CILi1EEESB_SB_EEEEENS5_IJNSA_ILi128EEENSA_ILi64EEESF_EEEaNS5_IJlSB_lEEEaSH_NS4_8TiledMMAINS4_8MMA_AtomIJNS4_15SM100_MMA_S8_SSIaaiLi128ELi64ELNS4_4UMMA5MajorE0ELSM_0ELNSL_8SaturateE0EEEEEENS4_6LayoutISC_NS5_IJNSA_ILi0EEESR_SR_EEEEENS5_IJNS4_10UnderscoreESU_SU_EEEEENS4_13SM90_TMA_LOADENS4_14ComposedLayoutINS4_7SwizzleILi2ELi4ELi3EEENS4_18smem_ptr_flag_bitsILi8EEENSQ_INS5_IJNSA_ILi8EEESF_EEENS5_IJSF_SB_EEEEEEEvNS4_8identityESX_S17_vS18_EENS_8epilogue10collective18CollectiveEpilogueINS1A_23Sm100TmaWarpSpecializedILi1ELi1ELi64ELb0ELb0EEEJSG_NS5_IJNSQ_ISE_SB_EENSQ_ISF_SB_EEEEEaSH_aSH_NS1A_6fusion15FusionCallbacksIS1E_NS1I_17LinearCombinationIaiaiLNS_15FloatRoundStyleE2EEESG_S1H_JEEENS4_5SM1004TMEM4LOAD26SM100_TMEM_LOAD_32dp32b64xESX_S17_NS4_39AutoVectorizingCopyWithAssumedAlignmentILi128EEENS4_14SM90_TMA_STOREES17_S1T_S1T_EEEvvEEEEvNT_6ParamsE) ;  /* 0xffffff7c02d47950 */ /* 0x000fea0003c3ffff */
.L_x_167:
[----:B------:R-:W-:-:S00]  /*80b0*/  BRA `(.L_x_167) ;  /* 0xfffffffc00fc7947 */ /* 0x000fc0000383ffff */
[----:B------:R-:W-:-:S00]  /*80c0*/  NOP ;  /* 0x0000000000007918 */ /* 0x000fc00000000000 */
        /* <DEDUP_REMOVED lines=11> */
.L_x_168:


//--------------------- .nv.global.init           --------------------------
	.section	.nv.global.init,"aw",@progbits
.nv.global.init:
	.type		$str$27,@object
	.size		$str$27,($str$28 - $str$27)
$str$27:
        /*0000*/ 	.byte	0x28, 0x61, 0x64, 0x64, 0x72, 0x65, 0x73, 0x73, 0x20, 0x26, 0x20, 0x6d, 0x61, 0x73, 0x6b, 0x29
        /*0010*/ 	.byte	0x20, 0x3d, 0x3d, 0x20, 0x30, 0x00
	.type		$str$28,@object
	.size		$str$28,($str$26 - $str$28)
$str$28:
        /*0016*/ 	.byte	0x2f, 0x74, 0x6d, 0x70, 0x2f, 0x63, 0x75, 0x74, 0x6c, 0x61, 0x73, 0x73, 0x5f, 0x73, 0x77, 0x65
        /*0026*/ 	.byte	0x65, 0x70, 0x5f, 0x73, 0x72, 0x63, 0x2f, 0x69, 0x6e, 0x63, 0x6c, 0x75, 0x64, 0x65, 0x2f, 0x63
        /*0036*/ 	.byte	0x75, 0x74, 0x65, 0x2f, 0x70, 0x6f, 0x69, 0x6e, 0x74, 0x65, 0x72, 0x5f, 0x66, 0x6c, 0x61, 0x67
        /*0046*/ 	.byte	0x67, 0x65, 0x64, 0x2e, 0x68, 0x70, 0x70, 0x00
	.type		$str$26,@object
	.size		$str$26,($str$25 - $str$26)
$str$26:
        /*004e*/ 	.byte	0x2f, 0x74, 0x6d, 0x70, 0x2f, 0x63, 0x75, 0x74, 0x6c, 0x61, 0x73, 0x73, 0x5f, 0x73, 0x77, 0x65
        /*005e*/ 	.byte	0x65, 0x70, 0x5f, 0x73, 0x72, 0x63, 0x2f, 0x69, 0x6e, 0x63, 0x6c, 0x75, 0x64, 0x65, 0x2f, 0x63
        /*006e*/ 	.byte	0x75, 0x74, 0x65, 0x2f, 0x61, 0x74, 0x6f, 0x6d, 0x2f, 0x63, 0x6f, 0x70, 0x79, 0x5f, 0x74, 0x72
        /*007e*/ 	.byte	0x61, 0x69, 0x74, 0x73, 0x5f, 0x73, 0x6d, 0x31, 0x30, 0x30, 0x2e, 0x68, 0x70, 0x70, 0x00
	.type		$str$25,@object
	.size		$str$25,(__unnamed_1 - $str$25)
$str$25:
        /*008d*/ 	.byte	0x28, 0x28, 0x75, 0x69, 0x6e, 0x74, 0x33, 0x32, 0x5f, 0x74, 0x28, 0x74, 0x68, 0x72, 0x65, 0x61
        /*009d*/ 	.byte	0x64, 0x49, 0x64, 0x78, 0x2e, 0x78, 0x29, 0x20, 0x2f, 0x20, 0x33, 0x32, 0x29, 0x20, 0x25, 0x20
        /*00ad*/ 	.byte	0x34, 0x29, 0x20, 0x3d, 0x3d, 0x20, 0x28, 0x28, 0x28, 0x74, 0x6d, 0x65, 0x6d, 0x5f, 0x61, 0x64
        /*00bd*/ 	.byte	0x64, 0x72, 0x20, 0x3e, 0x3e, 0x20, 0x31, 0x36, 0x29, 0x20, 0x2f, 0x20, 0x33, 0x32, 0x29, 0x20
        /*00cd*/ 	.byte	0x25, 0x20, 0x34, 0x29, 0x00
	.type		__unnamed_1,@object
	.size		__unnamed_1,(__unnamed_2 - __unnamed_1)
__unnamed_1:
        /*00d2*/ 	.byte	0x61, 0x75, 0x74, 0x6f, 0x20, 0x63, 0x75, 0x74, 0x65, 0x3a, 0x3a, 0x61, 0x73, 0x5f, 0x70, 0x6f
        /* <DEDUP_REMOVED lines=24> */
        /*0262*/ 	.byte	0x5d, 0x00
	.type		__unnamed_2,@object
	.size		__unnamed_2,(.L_2 - __unnamed_2)
__unnamed_2:
        /* <DEDUP_REMOVED lines=42> */
        /*0504*/ 	.byte	0x43, 0x3c, 0x30, 0x3e, 0x3e, 0x3e, 0x3e, 0x5d, 0x00
.L_2:


//--------------------- .nv.shared._ZN7cutlass13device_kernelINS_4gemm6kernel13GemmUniversalIN4cute5tupleIJiiiiEEENS1_10collective13CollectiveMmaINS1_35MainloopSm100TmaUmmaWarpSpecializedILi17ELi2ELi4ENS5_IJNS4_1CILi1EEESB_SB_EEEEENS5_IJNSA_ILi128EEENSA_ILi64EEESF_EEEaNS5_IJlSB_lEEEaSH_NS4_8TiledMMAINS4_8MMA_AtomIJNS4_15SM100_MMA_S8_SSIaaiLi128ELi64ELNS4_4UMMA5MajorE0ELSM_0ELNSL_8SaturateE0EEEEEENS4_6LayoutISC_NS5_IJNSA_ILi0EEESR_SR_EEEEENS5_IJNS4_10UnderscoreESU_SU_EEEEENS4_13SM90_TMA_LOADENS4_14ComposedLayoutINS4_7SwizzleILi2ELi4ELi3EEENS4_18smem_ptr_flag_bitsILi8EEENSQ_INS5_IJNSA_ILi8EEESF_EEENS5_IJSF_SB_EEEEEEEvNS4_8identityESX_S17_vS18_EENS_8epilogue10collective18CollectiveEpilogueINS1A_23Sm100TmaWarpSpecializedILi1ELi1ELi64ELb0ELb0EEEJSG_NS5_IJNSQ_ISE_SB_EENSQ_ISF_SB_EEEEEaSH_aSH_NS1A_6fusion15FusionCallbacksIS1E_NS1I_17LinearCombinationIaiaiLNS_15FloatRoundStyleE2EEESG_S1H_JEEENS4_5SM1004TMEM4LOAD26SM100_TMEM_LOAD_32dp32b64xESX_S17_NS4_39AutoVectorizingCopyWithAssumedAlignmentILi128EEENS4_14SM90_TMA_STOREES17_S1T_S1T_EEEvvEEEEvNT_6ParamsE --------------------------
	.section	.nv.shared._ZN7cutlass13device_kernelINS_4gemm6kernel13GemmUniversalIN4cute5tupleIJiiiiEEENS1_10collective13CollectiveMmaINS1_35MainloopSm100TmaUmmaWarpSpecializedILi17ELi2ELi4ENS5_IJNS4_1CILi1EEESB_SB_EEEEENS5_IJNSA_ILi128EEENSA_ILi64EEESF_EEEaNS5_IJlSB_lEEEaSH_NS4_8TiledMMAINS4_8MMA_AtomIJNS4_15SM100_MMA_S8_SSIaaiLi128ELi64ELNS4_4UMMA5MajorE0ELSM_0ELNSL_8SaturateE0EEEEEENS4_6LayoutISC_NS5_IJNSA_ILi0EEESR_SR_EEEEENS5_IJNS4_10UnderscoreESU_SU_EEEEENS4_13SM90_TMA_LOADENS4_14ComposedLayoutINS4_7SwizzleILi2ELi4ELi3EEENS4_18smem_ptr_flag_bitsILi8EEENSQ_INS5_IJNSA_ILi8EEESF_EEENS5_IJSF_SB_EEEEEEEvNS4_8identityESX_S17_vS18_EENS_8epilogue10collective18CollectiveEpilogueINS1A_23Sm100TmaWarpSpecializedILi1ELi1ELi64ELb0ELb0EEEJSG_NS5_IJNSQ_ISE_SB_EENSQ_ISF_SB_EEEEEaSH_aSH_NS1A_6fusion15FusionCallbacksIS1E_NS1I_17LinearCombinationIaiaiLNS_15FloatRoundStyleE2EEESG_S1H_JEEENS4_5SM1004TMEM4LOAD26SM100_TMEM_LOAD_32dp32b64xESX_S17_NS4_39AutoVectorizingCopyWithAssumedAlignmentILi128EEENS4_14SM90_TMA_STOREES17_S1T_S1T_EEEvvEEEEvNT_6ParamsE,"aw",@nobits
	.sectionflags	@""
	.align	16
	.zero		1024


//--------------------- .nv.shared.reserved.0     --------------------------
	.section	.nv.shared.reserved.0,"aw",@nobits
	.weak		__nv_reservedSMEM_offset_0_alias
	.size		__nv_reservedSMEM_offset_0_alias, 0, 64
	.other		__nv_reservedSMEM_offset_0_alias,@"STO_CUDA_RESERVED_SHARED STV_DEFAULT"
__nv_reservedSMEM_offset_0_alias:
	.zero		0
.nv.shared.reserved.0:
	.zero		64
	.weak		__nv_reservedSMEM_tcgen05_partition
	.type		__nv_reservedSMEM_tcgen05_partition,@object
	.size		__nv_reservedSMEM_tcgen05_partition,(.L_0 - __nv_reservedSMEM_tcgen05_partition)
__nv_reservedSMEM_tcgen05_partition:
	.zero		32
.L_0:


//--------------------- .nv.global                --------------------------
	.section	.nv.global,"aw",@nobits
.nv.global:
	.type		_ZN40_INTERNAL_482ce7b2_4_k_cu_28fafa7d_326214cute1_E,@object
	.size		_ZN40_INTERNAL_482ce7b2_4_k_cu_28fafa7d_326214cute1_E,(_ZN40_INTERNAL_482ce7b2_4_k_cu_28fafa7d_326214cuda3std3__45__cpo6cbeginE - _ZN40_INTERNAL_482ce7b2_4_k_cu_28fafa7d_326214cute1_E)
_ZN40_INTERNAL_482ce7b2_4_k_cu_28fafa7d_326214cute1_E:
	.zero		1
	.type		_ZN40_INTERNAL_482ce7b2_4_k_cu_28fafa7d_326214cuda3std3__45__cpo6cbeginE,@object
	.size		_ZN40_INTERNAL_482ce7b2_4_k_cu_28fafa7d_326214cuda3std3__45__cpo6cbeginE,(_ZN40_INTERNAL_482ce7b2_4_k_cu_28fafa7d_326214cuda3std3__48in_placeE - _ZN40_INTERNAL_482ce7b2_4_k_cu_28fafa7d_326214cuda3std3__45__cpo6cbeginE)
_ZN40_INTERNAL_482ce7b2_4_k_cu_28fafa7d_326214cuda3std3__45__cpo6cbeginE:
	.zero		1
	.type		_ZN40_INTERNAL_482ce7b2_4_k_cu_28fafa7d_326214cuda3std3__48in_placeE,@object
	.size		_ZN40_INTERNAL_482ce7b2_4_k_cu_28fafa7d_326214cuda3std3__48in_placeE,(_ZN40_INTERNAL_482ce7b2_4_k_cu_28fafa7d_326214cuda3std6ranges3__45__cpo9iter_moveE - _ZN40_INTERNAL_482ce7b2_4_k_cu_28fafa7d_326214cuda3std3__48in_placeE)
_ZN40_INTERNAL_482ce7b2_4_k_cu_28fafa7d_326214cuda3std3__48in_placeE:
	.zero		1
	.type		_ZN40_INTERNAL_482ce7b2_4_k_cu_28fafa7d_326214cuda3std6ranges3__45__cpo9iter_moveE,@object
	.size		_ZN40_INTERNAL_482ce7b2_4_k_cu_28fafa7d_326214cuda3std6ranges3__45__cpo9iter_moveE,(_ZN40_INTERNAL_482ce7b2_4_k_cu_28fafa7d_326214cuda3std3__45__cpo5beginE - _ZN40_INTERNAL_482ce7b2_4_k_cu_28fafa7d_326214cuda3std6ranges3__45__cpo9iter_moveE)
_ZN40_INTERNAL_482ce7b2_4_k_cu_28fafa7d_326214cuda3std6ranges3__45__cpo9iter_moveE:
	.zero		1
	.type		_ZN40_INTERNAL_482ce7b2_4_k_cu_28fafa7d_326214cuda3std3__45__cpo5beginE,@object
	.size		_ZN40_INTERNAL_482ce7b2_4_k_cu_28fafa7d_326214cuda3std3__45__cpo5beginE,(_ZN40_INTERNAL_482ce7b2_4_k_cu_28fafa7d_326214cuda3std3__442_GLOBAL__N__482ce7b2_4_k_cu_28fafa7d_326216ignoreE - _ZN40_INTERNAL_482ce7b2_4_k_cu_28fafa7d_326214cuda3std3__45__cpo5beginE)
_ZN40_INTERNAL_482ce7b2_4_k_cu_28fafa7d_326214cuda3std3__45__cpo5beginE:
	.zero		1
	.type		_ZN40_INTERNAL_482ce7b2_4_k_cu_28fafa7d_326214cuda3std3__442_GLOBAL__N__482ce7b2_4_k_cu_28fafa7d_326216ignoreE,@object
	.size		_ZN40_INTERNAL_482ce7b2_4_k_cu_28fafa7d_326214cuda3std3__442_GLOBAL__N__482ce7b2_4_k_cu_28fafa7d_326216ignoreE,(_ZN40_INTERNAL_482ce7b2_4_k_cu_28fafa7d_326214cute7productE - _ZN40_INTERNAL_482ce7b2_4_k_cu_28fafa7d_326214cuda3std3__442_GLOBAL__N__482ce7b2_4_k_cu_28fafa7d_326216ignoreE)
_ZN40_INTERNAL_482ce7b2_4_k_cu_28fafa7d_326214cuda3std3__442_GLOBAL__N__482ce7b2_4_k_cu_28fafa7d_326216ignoreE:
	.zero		1
	.type		_ZN40_INTERNAL_482ce7b2_4_k_cu_28fafa7d_326214cute7productE,@object
	.size		_ZN40_INTERNAL_482ce7b2_4_k_cu_28fafa7d_326214cute7productE,(_ZN40_INTERNAL_482ce7b2_4_k_cu_28fafa7d_326214cuda3std3__45__cpo3endE - _ZN40_INTERNAL_482ce7b2_4_k_cu_28fafa7d_326214cute7productE)
_ZN40_INTERNAL_482ce7b2_4_k_cu_28fafa7d_326214cute7productE:
	.zero		1
	.type		_ZN40_INTERNAL_482ce7b2_4_k_cu_28fafa7d_326214cuda3std3__45__cpo3endE,@object
	.size		_ZN40_INTERNAL_482ce7b2_4_k_cu_28fafa7d_326214cuda3std3__45__cpo3endE,(_ZN40_INTERNAL_482ce7b2_4_k_cu_28fafa7d_326214cuda3std3__419piecewise_constructE - _ZN40_INTERNAL_482ce7b2_4_k_cu_28fafa7d_326214cuda3std3__45__cpo3endE)
_ZN40_INTERNAL_482ce7b2_4_k_cu_28fafa7d_326214cuda3std3__45__cpo3endE:
	.zero		1
	.type		_ZN40_INTERNAL_482ce7b2_4_k_cu_28fafa7d_326214cuda3std3__419piecewise_constructE,@object
	.size		_ZN40_INTERNAL_482ce7b2_4_k_cu_28fafa7d_326214cuda3std3__419piecewise_constructE,(_ZN40_INTERNAL_482ce7b2_4_k_cu_28fafa7d_326214cuda3std3__45__cpo4cendE - _ZN40_INTERNAL_482ce7b2_4_k_cu_28fafa7d_326214cuda3std3__419piecewise_constructE)
_ZN40_INTERNAL_482ce7b2_4_k_cu_28fafa7d_326214cuda3std3__419piecewise_constructE:
	.zero		1
	.type		_ZN40_INTERNAL_482ce7b2_4_k_cu_28fafa7d_326214cuda3std3__45__cpo4cendE,@object
	.size		_ZN40_INTERNAL_482ce7b2_4_k_cu_28fafa7d_326214cuda3std3__45__cpo4cendE,(_ZN40_INTERNAL_482ce7b2_4_k_cu_28fafa7d_326214cuda3std6ranges3__45__cpo4swapE - _ZN40_INTERNAL_482ce7b2_4_k_cu_28fafa7d_326214cuda3std3__45__cpo4cendE)
_ZN40_INTERNAL_482ce7b2_4_k_cu_28fafa7d_326214cuda3std3__45__cpo4cendE:
	.zero		1
	.type		_ZN40_INTERNAL_482ce7b2_4_k_cu_28fafa7d_326214cuda3std6ranges3__45__cpo4swapE,@object
	.size		_ZN40_INTERNAL_482ce7b2_4_k_cu_28fafa7d_326214cuda3std6ranges3__45__cpo4swapE,(.L_10 - _ZN40_INTERNAL_482ce7b2_4_k_cu_28fafa7d_326214cuda3std6ranges3__45__cpo4swapE)
_ZN40_INTERNAL_482ce7b2_4_k_cu_28fafa7d_326214cuda3std6ranges3__45__cpo4swapE:
	.zero		1
.L_10:


//--------------------- .nv.constant0._ZN7cutlass13device_kernelINS_4gemm6kernel13GemmUniversalIN4cute5tupleIJiiiiEEENS1_10collective13CollectiveMmaINS1_35MainloopSm100TmaUmmaWarpSpecializedILi17ELi2ELi4ENS5_IJNS4_1CILi1EEESB_SB_EEEEENS5_IJNSA_ILi128EEENSA_ILi64EEESF_EEEaNS5_IJlSB_lEEEaSH_NS4_8TiledMMAINS4_8MMA_AtomIJNS4_15SM100_MMA_S8_SSIaaiLi128ELi64ELNS4_4UMMA5MajorE0ELSM_0ELNSL_8SaturateE0EEEEEENS4_6LayoutISC_NS5_IJNSA_ILi0EEESR_SR_EEEEENS5_IJNS4_10UnderscoreESU_SU_EEEEENS4_13SM90_TMA_LOADENS4_14ComposedLayoutINS4_7SwizzleILi2ELi4ELi3EEENS4_18smem_ptr_flag_bitsILi8EEENSQ_INS5_IJNSA_ILi8EEESF_EEENS5_IJSF_SB_EEEEEEEvNS4_8identityESX_S17_vS18_EENS_8epilogue10collective18CollectiveEpilogueINS1A_23Sm100TmaWarpSpecializedILi1ELi1ELi64ELb0ELb0EEEJSG_NS5_IJNSQ_ISE_SB_EENSQ_ISF_SB_EEEEEaSH_aSH_NS1A_6fusion15FusionCallbacksIS1E_NS1I_17LinearCombinationIaiaiLNS_15FloatRoundStyleE2EEESG_S1H_JEEENS4_5SM1004TMEM4LOAD26SM100_TMEM_LOAD_32dp32b64xESX_S17_NS4_39AutoVectorizingCopyWithAssumedAlignmentILi128EEENS4_14SM90_TMA_STOREES17_S1T_S1T_EEEvvEEEEvNT_6ParamsE --------------------------
	.section	.nv.constant0._ZN7cutlass13device_kernelINS_4gemm6kernel13GemmUniversalIN4cute5tupleIJiiiiEEENS1_10collective13CollectiveMmaINS1_35MainloopSm100TmaUmmaWarpSpecializedILi17ELi2ELi4ENS5_IJNS4_1CILi1EEESB_SB_EEEEENS5_IJNSA_ILi128EEENSA_ILi64EEESF_EEEaNS5_IJlSB_lEEEaSH_NS4_8TiledMMAINS4_8MMA_AtomIJNS4_15SM100_MMA_S8_SSIaaiLi128ELi64ELNS4_4UMMA5MajorE0ELSM_0ELNSL_8SaturateE0EEEEEENS4_6LayoutISC_NS5_IJNSA_ILi0EEESR_SR_EEEEENS5_IJNS4_10UnderscoreESU_SU_EEEEENS4_13SM90_TMA_LOADENS4_14ComposedLayoutINS4_7SwizzleILi2ELi4ELi3EEENS4_18smem_ptr_flag_bitsILi8EEENSQ_INS5_IJNSA_ILi8EEESF_EEENS5_IJSF_SB_EEEEEEEvNS4_8identityESX_S17_vS18_EENS_8epilogue10collective18CollectiveEpilogueINS1A_23Sm100TmaWarpSpecializedILi1ELi1ELi64ELb0ELb0EEEJSG_NS5_IJNSQ_ISE_SB_EENSQ_ISF_SB_EEEEEaSH_aSH_NS1A_6fusion15FusionCallbacksIS1E_NS1I_17LinearCombinationIaiaiLNS_15FloatRoundStyleE2EEESG_S1H_JEEENS4_5SM1004TMEM4LOAD26SM100_TMEM_LOAD_32dp32b64xESX_S17_NS4_39AutoVectorizingCopyWithAssumedAlignmentILi128EEENS4_14SM90_TMA_STOREES17_S1T_S1T_EEEvvEEEEvNT_6ParamsE,"a",@progbits
	.sectionflags	@""
	.align	4
.nv.constant0._ZN7cutlass13device_kernelINS_4gemm6kernel13GemmUniversalIN4cute5tupleIJiiiiEEENS1_10collective13CollectiveMmaINS1_35MainloopSm100TmaUmmaWarpSpecializedILi17ELi2ELi4ENS5_IJNS4_1CILi1EEESB_SB_EEEEENS5_IJNSA_ILi128EEENSA_ILi64EEESF_EEEaNS5_IJlSB_lEEEaSH_NS4_8TiledMMAINS4_8MMA_AtomIJNS4_15SM100_MMA_S8_SSIaaiLi128ELi64ELNS4_4UMMA5MajorE0ELSM_0ELNSL_8SaturateE0EEEEEENS4_6LayoutISC_NS5_IJNSA_ILi0EEESR_SR_EEEEENS5_IJNS4_10UnderscoreESU_SU_EEEEENS4_13SM90_TMA_LOADENS4_14ComposedLayoutINS4_7SwizzleILi2ELi4ELi3EEENS4_18smem_ptr_flag_bitsILi8EEENSQ_INS5_IJNSA_ILi8EEESF_EEENS5_IJSF_SB_EEEEEEEvNS4_8identityESX_S17_vS18_EENS_8epilogue10collective18CollectiveEpilogueINS1A_23Sm100TmaWarpSpecializedILi1ELi1ELi64ELb0ELb0EEEJSG_NS5_IJNSQ_ISE_SB_EENSQ_ISF_SB_EEEEEaSH_aSH_NS1A_6fusion15FusionCallbacksIS1E_NS1I_17LinearCombinationIaiaiLNS_15FloatRoundStyleE2EEESG_S1H_JEEENS4_5SM1004TMEM4LOAD26SM100_TMEM_LOAD_32dp32b64xESX_S17_NS4_39AutoVectorizingCopyWithAssumedAlignmentILi128EEENS4_14SM90_TMA_STOREES17_S1T_S1T_EEEvvEEEEvNT_6ParamsE:
	.zero		2944


//--------------------- SYMBOLS --------------------------

	.type		.nv.reservedSmem.offset0,@object
	.size		.nv.reservedSmem.offset0,0x4
	.type		.nv.reservedSmem.cap,@object
	.size		.nv.reservedSmem.cap,0x4
	.type		__assertfail,@function
